//
// Generated by NVIDIA NVVM Compiler
//
// Compiler Build ID: CL-36424714
// Cuda compilation tools, release 13.0, V13.0.88
// Based on NVVM 20.0.0
//

.version 9.0
.target sm_100
.address_size 64

	// .globl	_Z15Prefix_Up_SweepPiii

.visible .entry _Z15Prefix_Up_SweepPiii(
	.param .u64 .ptr .align 1 _Z15Prefix_Up_SweepPiii_param_0,
	.param .u32 _Z15Prefix_Up_SweepPiii_param_1,
	.param .u32 _Z15Prefix_Up_SweepPiii_param_2
)
{
	.reg .pred 	%p<5>;
	.reg .b32 	%r<21>;
	.reg .b64 	%rd<9>;

	ld.param.u64 	%rd2, [_Z15Prefix_Up_SweepPiii_param_0];
	ld.param.u32 	%r7, [_Z15Prefix_Up_SweepPiii_param_1];
	ld.param.u32 	%r6, [_Z15Prefix_Up_SweepPiii_param_2];
	cvta.to.global.u64 	%rd1, %rd2;
	mov.u32 	%r1, %tid.x;
	mov.u32 	%r2, %ntid.x;
	mov.u32 	%r8, %ctaid.x;
	mad.lo.s32 	%r3, %r2, %r8, %r1;
	add.s32 	%r9, %r7, -1;
	setp.ne.s32 	%p1, %r3, %r9;
	@%p1 bra 	$L__BB0_2;
	mul.wide.s32 	%rd3, %r3, 4;
	add.s64 	%rd4, %rd1, %rd3;
	st.global.u32 	[%rd4+4], %r6;
$L__BB0_2:
	bar.sync 	0;
	setp.lt.u32 	%p2, %r2, 2;
	@%p2 bra 	$L__BB0_7;
	mov.b32 	%r20, 2;
$L__BB0_4:
	add.s32 	%r11, %r20, -1;
	and.b32  	%r12, %r11, %r1;
	setp.ne.s32 	%p3, %r12, 0;
	@%p3 bra 	$L__BB0_6;
	shr.u32 	%r13, %r20, 1;
	add.s32 	%r14, %r20, %r3;
	not.b32 	%r15, %r13;
	add.s32 	%r16, %r14, %r15;
	mul.wide.s32 	%rd5, %r16, 4;
	add.s64 	%rd6, %rd1, %rd5;
	ld.global.u32 	%r17, [%rd6];
	mul.wide.s32 	%rd7, %r14, 4;
	add.s64 	%rd8, %rd1, %rd7;
	ld.global.u32 	%r18, [%rd8+-4];
	add.s32 	%r19, %r18, %r17;
	st.global.u32 	[%rd8+-4], %r19;
$L__BB0_6:
	bar.sync 	0;
	shl.b32 	%r20, %r20, 1;
	setp.le.u32 	%p4, %r20, %r2;
	@%p4 bra 	$L__BB0_4;
$L__BB0_7:
	ret;

}
	// .globl	_Z17Prefix_Down_SweepPiS_
.visible .entry _Z17Prefix_Down_SweepPiS_(
	.param .u64 .ptr .align 1 _Z17Prefix_Down_SweepPiS__param_0,
	.param .u64 .ptr .align 1 _Z17Prefix_Down_SweepPiS__param_1
)
{
	.reg .pred 	%p<5>;
	.reg .b32 	%r<24>;
	.reg .b64 	%rd<13>;

	ld.param.u64 	%rd4, [_Z17Prefix_Down_SweepPiS__param_0];
	ld.param.u64 	%rd3, [_Z17Prefix_Down_SweepPiS__param_1];
	cvta.to.global.u64 	%rd1, %rd4;
	mov.u32 	%r1, %tid.x;
	mov.u32 	%r23, %ntid.x;
	mov.u32 	%r3, %ctaid.x;
	mul.lo.s32 	%r4, %r23, %r3;
	add.s32 	%r8, %r23, -1;
	setp.ne.s32 	%p1, %r1, %r8;
	@%p1 bra 	$L__BB1_2;
	cvta.to.global.u64 	%rd5, %rd3;
	add.s32 	%r9, %r4, %r1;
	mul.wide.s32 	%rd6, %r9, 4;
	add.s64 	%rd7, %rd1, %rd6;
	ld.global.u32 	%r10, [%rd7];
	mul.wide.u32 	%rd8, %r3, 4;
	add.s64 	%rd9, %rd5, %rd8;
	ld.global.u32 	%r11, [%rd9+4];
	add.s32 	%r12, %r11, %r10;
	st.global.u32 	[%rd9+4], %r12;
	mov.b32 	%r13, 0;
	st.global.u32 	[%rd7], %r13;
$L__BB1_2:
	bar.sync 	0;
	setp.lt.u32 	%p2, %r23, 2;
	@%p2 bra 	$L__BB1_7;
	not.b32 	%r14, %r1;
	add.s32 	%r15, %r4, %r23;
	add.s32 	%r5, %r15, %r14;
	mul.wide.s32 	%rd10, %r5, 4;
	add.s64 	%rd2, %rd1, %rd10;
$L__BB1_4:
	add.s32 	%r16, %r23, -1;
	and.b32  	%r17, %r16, %r1;
	setp.ne.s32 	%p3, %r17, 0;
	@%p3 bra 	$L__BB1_6;
	shr.u32 	%r18, %r23, 1;
	sub.s32 	%r19, %r5, %r18;
	mul.wide.s32 	%rd11, %r19, 4;
	add.s64 	%rd12, %rd1, %rd11;
	ld.global.u32 	%r20, [%rd12];
	ld.global.u32 	%r21, [%rd2];
	st.global.u32 	[%rd12], %r21;
	add.s32 	%r22, %r21, %r20;
	st.global.u32 	[%rd2], %r22;
$L__BB1_6:
	bar.sync 	0;
	shr.u32 	%r7, %r23, 1;
	setp.gt.u32 	%p4, %r23, 3;
	mov.u32 	%r23, %r7;
	@%p4 bra 	$L__BB1_4;
$L__BB1_7:
	ret;

}
	// .globl	_Z20Offest_Between_BlockPii
.visible .entry _Z20Offest_Between_BlockPii(
	.param .u64 .ptr .align 1 _Z20Offest_Between_BlockPii_param_0,
	.param .u32 _Z20Offest_Between_BlockPii_param_1
)
{
	.reg .pred 	%p<11>;
	.reg .b32 	%r<96>;
	.reg .b64 	%rd<17>;

	ld.param.u64 	%rd8, [_Z20Offest_Between_BlockPii_param_0];
	ld.param.u32 	%r22, [_Z20Offest_Between_BlockPii_param_1];
	cvta.to.global.u64 	%rd1, %rd8;
	mov.u32 	%r23, %tid.x;
	mov.u32 	%r24, %ntid.x;
	mov.u32 	%r25, %ctaid.x;
	mul.lo.s32 	%r26, %r25, %r24;
	neg.s32 	%r27, %r26;
	setp.ne.s32 	%p1, %r23, %r27;
	@%p1 bra 	$L__BB2_14;
	mov.b32 	%r28, 0;
	st.global.u32 	[%rd1], %r28;
	setp.lt.s32 	%p2, %r22, 1;
	@%p2 bra 	$L__BB2_14;
	and.b32  	%r1, %r22, 15;
	setp.lt.u32 	%p3, %r22, 16;
	mov.b32 	%r90, 0;
	mov.u32 	%r92, %r90;
	@%p3 bra 	$L__BB2_5;
	and.b32  	%r92, %r22, 2147483632;
	neg.s32 	%r88, %r92;
	add.s64 	%rd15, %rd1, 32;
	mov.b32 	%r90, 0;
$L__BB2_4:
	.pragma "nounroll";
	ld.global.u32 	%r31, [%rd15+-28];
	add.s32 	%r32, %r31, %r90;
	st.global.u32 	[%rd15+-28], %r32;
	ld.global.u32 	%r33, [%rd15+-24];
	add.s32 	%r34, %r33, %r32;
	st.global.u32 	[%rd15+-24], %r34;
	ld.global.u32 	%r35, [%rd15+-20];
	add.s32 	%r36, %r35, %r34;
	st.global.u32 	[%rd15+-20], %r36;
	ld.global.u32 	%r37, [%rd15+-16];
	add.s32 	%r38, %r37, %r36;
	st.global.u32 	[%rd15+-16], %r38;
	ld.global.u32 	%r39, [%rd15+-12];
	add.s32 	%r40, %r39, %r38;
	st.global.u32 	[%rd15+-12], %r40;
	ld.global.u32 	%r41, [%rd15+-8];
	add.s32 	%r42, %r41, %r40;
	st.global.u32 	[%rd15+-8], %r42;
	ld.global.u32 	%r43, [%rd15+-4];
	add.s32 	%r44, %r43, %r42;
	st.global.u32 	[%rd15+-4], %r44;
	ld.global.u32 	%r45, [%rd15];
	add.s32 	%r46, %r45, %r44;
	st.global.u32 	[%rd15], %r46;
	ld.global.u32 	%r47, [%rd15+4];
	add.s32 	%r48, %r47, %r46;
	st.global.u32 	[%rd15+4], %r48;
	ld.global.u32 	%r49, [%rd15+8];
	add.s32 	%r50, %r49, %r48;
	st.global.u32 	[%rd15+8], %r50;
	ld.global.u32 	%r51, [%rd15+12];
	add.s32 	%r52, %r51, %r50;
	st.global.u32 	[%rd15+12], %r52;
	ld.global.u32 	%r53, [%rd15+16];
	add.s32 	%r54, %r53, %r52;
	st.global.u32 	[%rd15+16], %r54;
	ld.global.u32 	%r55, [%rd15+20];
	add.s32 	%r56, %r55, %r54;
	st.global.u32 	[%rd15+20], %r56;
	ld.global.u32 	%r57, [%rd15+24];
	add.s32 	%r58, %r57, %r56;
	st.global.u32 	[%rd15+24], %r58;
	ld.global.u32 	%r59, [%rd15+28];
	add.s32 	%r60, %r59, %r58;
	st.global.u32 	[%rd15+28], %r60;
	ld.global.u32 	%r61, [%rd15+32];
	add.s32 	%r90, %r61, %r60;
	st.global.u32 	[%rd15+32], %r90;
	add.s32 	%r88, %r88, 16;
	add.s64 	%rd15, %rd15, 64;
	setp.ne.s32 	%p4, %r88, 0;
	@%p4 bra 	$L__BB2_4;
$L__BB2_5:
	setp.eq.s32 	%p5, %r1, 0;
	@%p5 bra 	$L__BB2_14;
	and.b32  	%r10, %r22, 7;
	setp.lt.u32 	%p6, %r1, 8;
	@%p6 bra 	$L__BB2_8;
	mul.wide.u32 	%rd9, %r92, 4;
	add.s64 	%rd10, %rd1, %rd9;
	ld.global.u32 	%r62, [%rd10+4];
	add.s32 	%r63, %r62, %r90;
	st.global.u32 	[%rd10+4], %r63;
	ld.global.u32 	%r64, [%rd10+8];
	add.s32 	%r65, %r64, %r63;
	st.global.u32 	[%rd10+8], %r65;
	ld.global.u32 	%r66, [%rd10+12];
	add.s32 	%r67, %r66, %r65;
	st.global.u32 	[%rd10+12], %r67;
	ld.global.u32 	%r68, [%rd10+16];
	add.s32 	%r69, %r68, %r67;
	st.global.u32 	[%rd10+16], %r69;
	ld.global.u32 	%r70, [%rd10+20];
	add.s32 	%r71, %r70, %r69;
	st.global.u32 	[%rd10+20], %r71;
	ld.global.u32 	%r72, [%rd10+24];
	add.s32 	%r73, %r72, %r71;
	st.global.u32 	[%rd10+24], %r73;
	ld.global.u32 	%r74, [%rd10+28];
	add.s32 	%r75, %r74, %r73;
	st.global.u32 	[%rd10+28], %r75;
	add.s32 	%r92, %r92, 8;
	ld.global.u32 	%r76, [%rd10+32];
	add.s32 	%r77, %r76, %r75;
	st.global.u32 	[%rd10+32], %r77;
$L__BB2_8:
	setp.eq.s32 	%p7, %r10, 0;
	@%p7 bra 	$L__BB2_14;
	and.b32  	%r13, %r22, 3;
	setp.lt.u32 	%p8, %r10, 4;
	@%p8 bra 	$L__BB2_11;
	mul.wide.u32 	%rd11, %r92, 4;
	add.s64 	%rd12, %rd1, %rd11;
	ld.global.u32 	%r78, [%rd12];
	ld.global.u32 	%r79, [%rd12+4];
	add.s32 	%r80, %r79, %r78;
	st.global.u32 	[%rd12+4], %r80;
	ld.global.u32 	%r81, [%rd12+8];
	add.s32 	%r82, %r81, %r80;
	st.global.u32 	[%rd12+8], %r82;
	ld.global.u32 	%r83, [%rd12+12];
	add.s32 	%r84, %r83, %r82;
	st.global.u32 	[%rd12+12], %r84;
	add.s32 	%r92, %r92, 4;
	ld.global.u32 	%r85, [%rd12+16];
	add.s32 	%r86, %r85, %r84;
	st.global.u32 	[%rd12+16], %r86;
$L__BB2_11:
	setp.eq.s32 	%p9, %r13, 0;
	@%p9 bra 	$L__BB2_14;
	mul.wide.u32 	%rd13, %r92, 4;
	add.s64 	%rd14, %rd1, %rd13;
	ld.global.u32 	%r95, [%rd14];
	add.s64 	%rd16, %rd14, 4;
	neg.s32 	%r94, %r13;
$L__BB2_13:
	.pragma "nounroll";
	ld.global.u32 	%r87, [%rd16];
	add.s32 	%r95, %r87, %r95;
	st.global.u32 	[%rd16], %r95;
	add.s64 	%rd16, %rd16, 4;
	add.s32 	%r94, %r94, 1;
	setp.ne.s32 	%p10, %r94, 0;
	@%p10 bra 	$L__BB2_13;
$L__BB2_14:
	ret;

}
	// .globl	_Z10Add_OffsetPiS_
.visible .entry _Z10Add_OffsetPiS_(
	.param .u64 .ptr .align 1 _Z10Add_OffsetPiS__param_0,
	.param .u64 .ptr .align 1 _Z10Add_OffsetPiS__param_1
)
{
	.reg .b32 	%r<8>;
	.reg .b64 	%rd<9>;

	ld.param.u64 	%rd1, [_Z10Add_OffsetPiS__param_0];
	ld.param.u64 	%rd2, [_Z10Add_OffsetPiS__param_1];
	cvta.to.global.u64 	%rd3, %rd1;
	cvta.to.global.u64 	%rd4, %rd2;
	mov.u32 	%r1, %tid.x;
	mov.u32 	%r2, %ntid.x;
	mov.u32 	%r3, %ctaid.x;
	mad.lo.s32 	%r4, %r2, %r3, %r1;
	mul.wide.u32 	%rd5, %r3, 4;
	add.s64 	%rd6, %rd4, %rd5;
	ld.global.u32 	%r5, [%rd6];
	mul.wide.s32 	%rd7, %r4, 4;
	add.s64 	%rd8, %rd3, %rd7;
	ld.global.u32 	%r6, [%rd8];
	add.s32 	%r7, %r6, %r5;
	st.global.u32 	[%rd8], %r7;
	ret;

}
	// .globl	_Z17Bitonic_Sort_StepPiiiic
.visible .entry _Z17Bitonic_Sort_StepPiiiic(
	.param .u64 .ptr .align 1 _Z17Bitonic_Sort_StepPiiiic_param_0,
	.param .u32 _Z17Bitonic_Sort_StepPiiiic_param_1,
	.param .u32 _Z17Bitonic_Sort_StepPiiiic_param_2,
	.param .u32 _Z17Bitonic_Sort_StepPiiiic_param_3,
	.param .u8 _Z17Bitonic_Sort_StepPiiiic_param_4
)
{
	.reg .pred 	%p<7>;
	.reg .b16 	%rs<2>;
	.reg .b32 	%r<32>;
	.reg .b64 	%rd<19>;

	ld.param.u64 	%rd6, [_Z17Bitonic_Sort_StepPiiiic_param_0];
	ld.param.u32 	%r9, [_Z17Bitonic_Sort_StepPiiiic_param_1];
	ld.param.u32 	%r10, [_Z17Bitonic_Sort_StepPiiiic_param_2];
	ld.param.u32 	%r11, [_Z17Bitonic_Sort_StepPiiiic_param_3];
	ld.param.s8 	%rs1, [_Z17Bitonic_Sort_StepPiiiic_param_4];
	cvta.to.global.u64 	%rd1, %rd6;
	mov.u32 	%r12, %tid.x;
	mov.u32 	%r13, %ntid.x;
	mov.u32 	%r14, %ctaid.x;
	mad.lo.s32 	%r1, %r13, %r14, %r12;
	setp.ge.s32 	%p1, %r1, %r11;
	@%p1 bra 	$L__BB4_7;
	and.b32  	%r2, %r10, %r1;
	setp.eq.s16 	%p2, %rs1, 0;
	selp.b32 	%r15, 0, %r11, %p2;
	add.s32 	%r3, %r15, %r1;
	xor.b32  	%r4, %r3, %r9;
	setp.le.s32 	%p3, %r4, %r3;
	@%p3 bra 	$L__BB4_7;
	setp.ne.s32 	%p4, %r2, 0;
	@%p4 bra 	$L__BB4_5;
	mul.wide.s32 	%rd13, %r3, 4;
	add.s64 	%rd2, %rd1, %rd13;
	ld.global.u32 	%r5, [%rd2];
	mul.wide.s32 	%rd14, %r4, 4;
	add.s64 	%rd3, %rd1, %rd14;
	ld.global.u32 	%r6, [%rd3];
	setp.le.s32 	%p6, %r5, %r6;
	@%p6 bra 	$L__BB4_7;
	st.global.u32 	[%rd2], %r6;
	st.global.u32 	[%rd3], %r5;
	add.s32 	%r24, %r3, %r11;
	shl.b32 	%r25, %r11, 1;
	add.s32 	%r26, %r25, -1;
	and.b32  	%r27, %r24, %r26;
	add.s32 	%r28, %r4, %r11;
	and.b32  	%r29, %r28, %r26;
	mul.wide.s32 	%rd15, %r27, 4;
	add.s64 	%rd16, %rd1, %rd15;
	ld.global.u32 	%r30, [%rd16];
	mul.wide.s32 	%rd17, %r29, 4;
	add.s64 	%rd18, %rd1, %rd17;
	ld.global.u32 	%r31, [%rd18];
	st.global.u32 	[%rd16], %r31;
	st.global.u32 	[%rd18], %r30;
	bra.uni 	$L__BB4_7;
$L__BB4_5:
	mul.wide.s32 	%rd7, %r3, 4;
	add.s64 	%rd4, %rd1, %rd7;
	ld.global.u32 	%r7, [%rd4];
	mul.wide.s32 	%rd8, %r4, 4;
	add.s64 	%rd5, %rd1, %rd8;
	ld.global.u32 	%r8, [%rd5];
	setp.ge.s32 	%p5, %r7, %r8;
	@%p5 bra 	$L__BB4_7;
	st.global.u32 	[%rd4], %r8;
	st.global.u32 	[%rd5], %r7;
	add.s32 	%r16, %r3, %r11;
	shl.b32 	%r17, %r11, 1;
	add.s32 	%r18, %r17, -1;
	and.b32  	%r19, %r16, %r18;
	add.s32 	%r20, %r4, %r11;
	and.b32  	%r21, %r20, %r18;
	mul.wide.s32 	%rd9, %r19, 4;
	add.s64 	%rd10, %rd1, %rd9;
	ld.global.u32 	%r22, [%rd10];
	mul.wide.s32 	%rd11, %r21, 4;
	add.s64 	%rd12, %rd1, %rd11;
	ld.global.u32 	%r23, [%rd12];
	st.global.u32 	[%rd10], %r23;
	st.global.u32 	[%rd12], %r22;
$L__BB4_7:
	ret;

}


// ===== COMPILED SASS (sm_100) =====

	.target	sm_100

	.elftype	@"ET_EXEC"


//--------------------- .note.nv.tkinfo           --------------------------
	.section	.note.nv.tkinfo,"",@"SHT_NOTE"
	.sectionflags	@"SHF_NOTE_NV_TKINFO"
	.tkinfo
        /*0018*/ 	.word	0x00000002
        /*0030*/ 	.string	""
        /*0030*/ 	.string	"ptxas"
        /*0030*/ 	.string	"Cuda compilation tools, release 13.0, V13.0.88"
        /*0030*/ 	.string	"Build cuda_13.0.r13.0/compiler.36424714_0"
        /*0030*/ 	.string	"-arch sm_100 -m 64 "



//--------------------- .note.nv.cuinfo           --------------------------
	.section	.note.nv.cuinfo,"",@"SHT_NOTE"
	.sectionflags	@"SHF_NOTE_NV_CUINFO"
        /*0018*/ 	.short	0x0002
        /*001a*/ 	.short	0x0064
        /*001c*/ 	.short	0x0082
	.zero		2


//--------------------- .nv.info                  --------------------------
	.section	.nv.info,"",@"SHT_CUDA_INFO"
	.align	4


	//----- nvinfo : EIATTR_REGCOUNT
	.align		4
        /*0000*/ 	.byte	0x04, 0x2f
        /*0002*/ 	.short	(.L_1 - .L_0)
	.align		4
.L_0:
        /*0004*/ 	.word	index@(_Z15Prefix_Up_SweepPiii)
        /*0008*/ 	.word	0x00000010


	//----- nvinfo : EIATTR_FRAME_SIZE
	.align		4
.L_1:
        /*000c*/ 	.byte	0x04, 0x11
        /*000e*/ 	.short	(.L_3 - .L_2)
	.align		4
.L_2:
        /*0010*/ 	.word	index@(_Z15Prefix_Up_SweepPiii)
        /*0014*/ 	.word	0x00000000


	//----- nvinfo : EIATTR_REGCOUNT
	.align		4
.L_3:
        /*0018*/ 	.byte	0x04, 0x2f
        /*001a*/ 	.short	(.L_5 - .L_4)
	.align		4
.L_4:
        /*001c*/ 	.word	index@(_Z17Prefix_Down_SweepPiS_)
        /*0020*/ 	.word	0x0000000e


	//----- nvinfo : EIATTR_FRAME_SIZE
	.align		4
.L_5:
        /*0024*/ 	.byte	0x04, 0x11
        /*0026*/ 	.short	(.L_7 - .L_6)
	.align		4
.L_6:
        /*0028*/ 	.word	index@(_Z17Prefix_Down_SweepPiS_)
        /*002c*/ 	.word	0x00000000


	//----- nvinfo : EIATTR_REGCOUNT
	.align		4
.L_7:
        /*0030*/ 	.byte	0x04, 0x2f
        /*0032*/ 	.short	(.L_9 - .L_8)
	.align		4
.L_8:
        /*0034*/ 	.word	index@(_Z20Offest_Between_BlockPii)
        /*0038*/ 	.word	0x00000020


	//----- nvinfo : EIATTR_FRAME_SIZE
	.align		4
.L_9:
        /*003c*/ 	.byte	0x04, 0x11
        /*003e*/ 	.short	(.L_11 - .L_10)
	.align		4
.L_10:
        /*0040*/ 	.word	index@(_Z20Offest_Between_BlockPii)
        /*0044*/ 	.word	0x00000000


	//----- nvinfo : EIATTR_REGCOUNT
	.align		4
.L_11:
        /*0048*/ 	.byte	0x04, 0x2f
        /*004a*/ 	.short	(.L_13 - .L_12)
	.align		4
.L_12:
        /*004c*/ 	.word	index@(_Z10Add_OffsetPiS_)
        /*0050*/ 	.word	0x0000000a


	//----- nvinfo : EIATTR_FRAME_SIZE
	.align		4
.L_13:
        /*0054*/ 	.byte	0x04, 0x11
        /*0056*/ 	.short	(.L_15 - .L_14)
	.align		4
.L_14:
        /*0058*/ 	.word	index@(_Z10Add_OffsetPiS_)
        /*005c*/ 	.word	0x00000000


	//----- nvinfo : EIATTR_REGCOUNT
	.align		4
.L_15:
        /*0060*/ 	.byte	0x04, 0x2f
        /*0062*/ 	.short	(.L_17 - .L_16)
	.align		4
.L_16:
        /*0064*/ 	.word	index@(_Z17Bitonic_Sort_StepPiiiic)
        /*0068*/ 	.word	0x00000012


	//----- nvinfo : EIATTR_FRAME_SIZE
	.align		4
.L_17:
        /*006c*/ 	.byte	0x04, 0x11
        /*006e*/ 	.short	(.L_19 - .L_18)
	.align		4
.L_18:
        /*0070*/ 	.word	index@(_Z17Bitonic_Sort_StepPiiiic)
        /*0074*/ 	.word	0x00000000


	//----- nvinfo : EIATTR_MIN_STACK_SIZE
	.align		4
.L_19:
        /*0078*/ 	.byte	0x04, 0x12
        /*007a*/ 	.short	(.L_21 - .L_20)
	.align		4
.L_20:
        /*007c*/ 	.word	index@(_Z17Bitonic_Sort_StepPiiiic)
        /*0080*/ 	.word	0x00000000


	//----- nvinfo : EIATTR_MIN_STACK_SIZE
	.align		4
.L_21:
        /*0084*/ 	.byte	0x04, 0x12
        /*0086*/ 	.short	(.L_23 - .L_22)
	.align		4
.L_22:
        /*0088*/ 	.word	index@(_Z10Add_OffsetPiS_)
        /*008c*/ 	.word	0x00000000


	//----- nvinfo : EIATTR_MIN_STACK_SIZE
	.align		4
.L_23:
        /*0090*/ 	.byte	0x04, 0x12
        /*0092*/ 	.short	(.L_25 - .L_24)
	.align		4
.L_24:
        /*0094*/ 	.word	index@(_Z20Offest_Between_BlockPii)
        /*0098*/ 	.word	0x00000000


	//----- nvinfo : EIATTR_MIN_STACK_SIZE
	.align		4
.L_25:
        /*009c*/ 	.byte	0x04, 0x12
        /*009e*/ 	.short	(.L_27 - .L_26)
	.align		4
.L_26:
        /*00a0*/ 	.word	index@(_Z17Prefix_Down_SweepPiS_)
        /*00a4*/ 	.word	0x00000000


	//----- nvinfo : EIATTR_MIN_STACK_SIZE
	.align		4
.L_27:
        /*00a8*/ 	.byte	0x04, 0x12
        /*00aa*/ 	.short	(.L_29 - .L_28)
	.align		4
.L_28:
        /*00ac*/ 	.word	index@(_Z15Prefix_Up_SweepPiii)
        /*00b0*/ 	.word	0x00000000
.L_29:


//--------------------- .nv.compat                --------------------------
	.section	.nv.compat,"",@"SHT_CUDA_COMPAT_INFO"
	.align	4
        /*0000*/ 	.byte	0x02, 0x09, 0x00, 0x00, 0x02, 0x02, 0x01, 0x00, 0x02, 0x05, 0x05, 0x00, 0x03, 0x07, 0x01, 0x01
        /*0010*/ 	.byte	0x02, 0x03, 0x00, 0x00, 0x02, 0x06, 0x01, 0x00, 0x04, 0x0b, 0x08, 0x00, 0x09, 0x00, 0x00, 0x00
        /*0020*/ 	.byte	0x00, 0x00, 0x00, 0x00


//--------------------- .nv.info._Z17Bitonic_Sort_StepPiiiic --------------------------
	.section	.nv.info._Z17Bitonic_Sort_StepPiiiic,"",@"SHT_CUDA_INFO"
	.sectionflags	@""
	.align	4


	//----- nvinfo : EIATTR_CUDA_API_VERSION
	.align		4
        /*0000*/ 	.byte	0x04, 0x37
        /*0002*/ 	.short	(.L_31 - .L_30)
.L_30:
        /*0004*/ 	.word	0x00000082


	//----- nvinfo : EIATTR_KPARAM_INFO
	.align		4
.L_31:
        /*0008*/ 	.byte	0x04, 0x17
        /*000a*/ 	.short	(.L_33 - .L_32)
.L_32:
        /*000c*/ 	.word	0x00000000
        /*0010*/ 	.short	0x0004
        /*0012*/ 	.short	0x0014
        /*0014*/ 	.byte	0x00, 0xf0, 0x05, 0x00


	//----- nvinfo : EIATTR_KPARAM_INFO
	.align		4
.L_33:
        /*0018*/ 	.byte	0x04, 0x17
        /*001a*/ 	.short	(.L_35 - .L_34)
.L_34:
        /*001c*/ 	.word	0x00000000
        /*0020*/ 	.short	0x0003
        /*0022*/ 	.short	0x0010
        /*0024*/ 	.byte	0x00, 0xf0, 0x11, 0x00


	//----- nvinfo : EIATTR_KPARAM_INFO
	.align		4
.L_35:
        /*0028*/ 	.byte	0x04, 0x17
        /*002a*/ 	.short	(.L_37 - .L_36)
.L_36:
        /*002c*/ 	.word	0x00000000
        /*0030*/ 	.short	0x0002
        /*0032*/ 	.short	0x000c
        /*0034*/ 	.byte	0x00, 0xf0, 0x11, 0x00


	//----- nvinfo : EIATTR_KPARAM_INFO
	.align		4
.L_37:
        /*0038*/ 	.byte	0x04, 0x17
        /*003a*/ 	.short	(.L_39 - .L_38)
.L_38:
        /*003c*/ 	.word	0x00000000
        /*0040*/ 	.short	0x0001
        /*0042*/ 	.short	0x0008
        /*0044*/ 	.byte	0x00, 0xf0, 0x11, 0x00


	//----- nvinfo : EIATTR_KPARAM_INFO
	.align		4
.L_39:
        /*0048*/ 	.byte	0x04, 0x17
        /*004a*/ 	.short	(.L_41 - .L_40)
.L_40:
        /*004c*/ 	.word	0x00000000
        /*0050*/ 	.short	0x0000
        /*0052*/ 	.short	0x0000
        /*0054*/ 	.byte	0x00, 0xf5, 0x21, 0x00


	//----- nvinfo : EIATTR_SPARSE_MMA_MASK
	.align		4
.L_41:
        /*0058*/ 	.byte	0x03, 0x50
        /*005a*/ 	.short	0x0000


	//----- nvinfo : EIATTR_MAXREG_COUNT
	.align		4
        /*005c*/ 	.byte	0x03, 0x1b
        /*005e*/ 	.short	0x00ff


	//----- nvinfo : EIATTR_MERCURY_ISA_VERSION
	.align		4
        /*0060*/ 	.byte	0x03, 0x5f
        /*0062*/ 	.short	0x0101


	//----- nvinfo : EIATTR_VRC_CTA_INIT_COUNT
	.align		4
        /*0064*/ 	.byte	0x02, 0x4a
	.zero		1
	.zero		1


	//----- nvinfo : EIATTR_EXIT_INSTR_OFFSETS
	.align		4
        /*0068*/ 	.byte	0x04, 0x1c
        /*006a*/ 	.short	(.L_43 - .L_42)


	//   ....[0]....
.L_42:
        /*006c*/ 	.word	0x00000070


	//   ....[1]....
        /*0070*/ 	.word	0x00000100


	//   ....[2]....
        /*0074*/ 	.word	0x000001b0


	//   ....[3]....
        /*0078*/ 	.word	0x00000290


	//   ....[4]....
        /*007c*/ 	.word	0x00000300


	//   ....[5]....
        /*0080*/ 	.word	0x000003e0


	//----- nvinfo : EIATTR_CRS_STACK_SIZE
	.align		4
.L_43:
        /*0084*/ 	.byte	0x04, 0x1e
        /*0086*/ 	.short	(.L_45 - .L_44)
.L_44:
        /*0088*/ 	.word	0x00000000


	//----- nvinfo : EIATTR_CBANK_PARAM_SIZE
	.align		4
.L_45:
        /*008c*/ 	.byte	0x03, 0x19
        /*008e*/ 	.short	0x0015


	//----- nvinfo : EIATTR_PARAM_CBANK
	.align		4
        /*0090*/ 	.byte	0x04, 0x0a
        /*0092*/ 	.short	(.L_47 - .L_46)
	.align		4
.L_46:
        /*0094*/ 	.word	index@(.nv.constant0._Z17Bitonic_Sort_StepPiiiic)
        /*0098*/ 	.short	0x0380
        /*009a*/ 	.short	0x0015


	//----- nvinfo : EIATTR_SW_WAR
	.align		4
.L_47:
        /*009c*/ 	.byte	0x04, 0x36
        /*009e*/ 	.short	(.L_49 - .L_48)
.L_48:
        /*00a0*/ 	.word	0x00000008
.L_49:


//--------------------- .nv.info._Z10Add_OffsetPiS_ --------------------------
	.section	.nv.info._Z10Add_OffsetPiS_,"",@"SHT_CUDA_INFO"
	.sectionflags	@""
	.align	4


	//----- nvinfo : EIATTR_CUDA_API_VERSION
	.align		4
        /*0000*/ 	.byte	0x04, 0x37
        /*0002*/ 	.short	(.L_51 - .L_50)
.L_50:
        /*0004*/ 	.word	0x00000082


	//----- nvinfo : EIATTR_KPARAM_INFO
	.align		4
.L_51:
        /*0008*/ 	.byte	0x04, 0x17
        /*000a*/ 	.short	(.L_53 - .L_52)
.L_52:
        /*000c*/ 	.word	0x00000000
        /*0010*/ 	.short	0x0001
        /*0012*/ 	.short	0x0008
        /*0014*/ 	.byte	0x00, 0xf5, 0x21, 0x00


	//----- nvinfo : EIATTR_KPARAM_INFO
	.align		4
.L_53:
        /*0018*/ 	.byte	0x04, 0x17
        /*001a*/ 	.short	(.L_55 - .L_54)
.L_54:
        /*001c*/ 	.word	0x00000000
        /*0020*/ 	.short	0x0000
        /*0022*/ 	.short	0x0000
        /*0024*/ 	.byte	0x00, 0xf5, 0x21, 0x00


	//----- nvinfo : EIATTR_SPARSE_MMA_MASK
	.align		4
.L_55:
        /*0028*/ 	.byte	0x03, 0x50
        /*002a*/ 	.short	0x0000


	//----- nvinfo : EIATTR_MAXREG_COUNT
	.align		4
        /*002c*/ 	.byte	0x03, 0x1b
        /*002e*/ 	.short	0x00ff


	//----- nvinfo : EIATTR_MERCURY_ISA_VERSION
	.align		4
        /*0030*/ 	.byte	0x03, 0x5f
        /*0032*/ 	.short	0x0101


	//----- nvinfo : EIATTR_VRC_CTA_INIT_COUNT
	.align		4
        /*0034*/ 	.byte	0x02, 0x4a
	.zero		1
	.zero		1


	//----- nvinfo : EIATTR_EXIT_INSTR_OFFSETS
	.align		4
        /*0038*/ 	.byte	0x04, 0x1c
        /*003a*/ 	.short	(.L_57 - .L_56)


	//   ....[0]....
.L_56:
        /*003c*/ 	.word	0x000000e0


	//----- nvinfo : EIATTR_CBANK_PARAM_SIZE
	.align		4
.L_57:
        /*0040*/ 	.byte	0x03, 0x19
        /*0042*/ 	.short	0x0010


	//----- nvinfo : EIATTR_PARAM_CBANK
	.align		4
        /*0044*/ 	.byte	0x04, 0x0a
        /*0046*/ 	.short	(.L_59 - .L_58)
	.align		4
.L_58:
        /*0048*/ 	.word	index@(.nv.constant0._Z10Add_OffsetPiS_)
        /*004c*/ 	.short	0x0380
        /*004e*/ 	.short	0x0010


	//----- nvinfo : EIATTR_SW_WAR
	.align		4
.L_59:
        /*0050*/ 	.byte	0x04, 0x36
        /*0052*/ 	.short	(.L_61 - .L_60)
.L_60:
        /*0054*/ 	.word	0x00000008
.L_61:


//--------------------- .nv.info._Z20Offest_Between_BlockPii --------------------------
	.section	.nv.info._Z20Offest_Between_BlockPii,"",@"SHT_CUDA_INFO"
	.sectionflags	@""
	.align	4


	//----- nvinfo : EIATTR_CUDA_API_VERSION
	.align		4
        /*0000*/ 	.byte	0x04, 0x37
        /*0002*/ 	.short	(.L_63 - .L_62)
.L_62:
        /*0004*/ 	.word	0x00000082


	//----- nvinfo : EIATTR_KPARAM_INFO
	.align		4
.L_63:
        /*0008*/ 	.byte	0x04, 0x17
        /*000a*/ 	.short	(.L_65 - .L_64)
.L_64:
        /*000c*/ 	.word	0x00000000
        /*0010*/ 	.short	0x0001
        /*0012*/ 	.short	0x0008
        /*0014*/ 	.byte	0x00, 0xf0, 0x11, 0x00


	//----- nvinfo : EIATTR_KPARAM_INFO
	.align		4
.L_65:
        /*0018*/ 	.byte	0x04, 0x17
        /*001a*/ 	.short	(.L_67 - .L_66)
.L_66:
        /*001c*/ 	.word	0x00000000
        /*0020*/ 	.short	0x0000
        /*0022*/ 	.short	0x0000
        /*0024*/ 	.byte	0x00, 0xf5, 0x21, 0x00


	//----- nvinfo : EIATTR_SPARSE_MMA_MASK
	.align		4
.L_67:
        /*0028*/ 	.byte	0x03, 0x50
        /*002a*/ 	.short	0x0000


	//----- nvinfo : EIATTR_MAXREG_COUNT
	.align		4
        /*002c*/ 	.byte	0x03, 0x1b
        /*002e*/ 	.short	0x00ff


	//----- nvinfo : EIATTR_MERCURY_ISA_VERSION
	.align		4
        /*0030*/ 	.byte	0x03, 0x5f
        /*0032*/ 	.short	0x0101


	//----- nvinfo : EIATTR_VRC_CTA_INIT_COUNT
	.align		4
        /*0034*/ 	.byte	0x02, 0x4a
	.zero		1
	.zero		1


	//----- nvinfo : EIATTR_EXIT_INSTR_OFFSETS
	.align		4
        /*0038*/ 	.byte	0x04, 0x1c
        /*003a*/ 	.short	(.L_69 - .L_68)


	//   ....[0]....
.L_68:
        /*003c*/ 	.word	0x00000070


	//   ....[1]....
        /*0040*/ 	.word	0x000000d0


	//   ....[2]....
        /*0044*/ 	.word	0x00000530


	//   ....[3]....
        /*0048*/ 	.word	0x00000730


	//   ....[4]....
        /*004c*/ 	.word	0x00000880


	//   ....[5]....
        /*0050*/ 	.word	0x00000990


	//----- nvinfo : EIATTR_CBANK_PARAM_SIZE
	.align		4
.L_69:
        /*0054*/ 	.byte	0x03, 0x19
        /*0056*/ 	.short	0x000c


	//----- nvinfo : EIATTR_PARAM_CBANK
	.align		4
        /*0058*/ 	.byte	0x04, 0x0a
        /*005a*/ 	.short	(.L_71 - .L_70)
	.align		4
.L_70:
        /*005c*/ 	.word	index@(.nv.constant0._Z20Offest_Between_BlockPii)
        /*0060*/ 	.short	0x0380
        /*0062*/ 	.short	0x000c


	//----- nvinfo : EIATTR_SW_WAR
	.align		4
.L_71:
        /*0064*/ 	.byte	0x04, 0x36
        /*0066*/ 	.short	(.L_73 - .L_72)
.L_72:
        /*0068*/ 	.word	0x00000008
.L_73:


//--------------------- .nv.info._Z17Prefix_Down_SweepPiS_ --------------------------
	.section	.nv.info._Z17Prefix_Down_SweepPiS_,"",@"SHT_CUDA_INFO"
	.sectionflags	@""
	.align	4


	//----- nvinfo : EIATTR_CUDA_API_VERSION
	.align		4
        /*0000*/ 	.byte	0x04, 0x37
        /*0002*/ 	.short	(.L_75 - .L_74)
.L_74:
        /*0004*/ 	.word	0x00000082


	//----- nvinfo : EIATTR_KPARAM_INFO
	.align		4
.L_75:
        /*0008*/ 	.byte	0x04, 0x17
        /*000a*/ 	.short	(.L_77 - .L_76)
.L_76:
        /*000c*/ 	.word	0x00000000
        /*0010*/ 	.short	0x0001
        /*0012*/ 	.short	0x0008
        /*0014*/ 	.byte	0x00, 0xf5, 0x21, 0x00


	//----- nvinfo : EIATTR_KPARAM_INFO
	.align		4
.L_77:
        /*0018*/ 	.byte	0x04, 0x17
        /*001a*/ 	.short	(.L_79 - .L_78)
.L_78:
        /*001c*/ 	.word	0x00000000
        /*0020*/ 	.short	0x0000
        /*0022*/ 	.short	0x0000
        /*0024*/ 	.byte	0x00, 0xf5, 0x21, 0x00


	//----- nvinfo : EIATTR_SPARSE_MMA_MASK
	.align		4
.L_79:
        /*0028*/ 	.byte	0x03, 0x50
        /*002a*/ 	.short	0x0000


	//----- nvinfo : EIATTR_MAXREG_COUNT
	.align		4
        /*002c*/ 	.byte	0x03, 0x1b
        /*002e*/ 	.short	0x00ff


	//----- nvinfo : EIATTR_NUM_BARRIERS
	.align		4
        /*0030*/ 	.byte	0x02, 0x4c
        /*0032*/ 	.byte	0x01
	.zero		1


	//----- nvinfo : EIATTR_MERCURY_ISA_VERSION
	.align		4
        /*0034*/ 	.byte	0x03, 0x5f
        /*0036*/ 	.short	0x0101


	//----- nvinfo : EIATTR_VRC_CTA_INIT_COUNT
	.align		4
        /*0038*/ 	.byte	0x02, 0x4a
	.zero		1
	.zero		1


	//----- nvinfo : EIATTR_EXIT_INSTR_OFFSETS
	.align		4
        /*003c*/ 	.byte	0x04, 0x1c
        /*003e*/ 	.short	(.L_81 - .L_80)


	//   ....[0]....
.L_80:
        /*0040*/ 	.word	0x00000180


	//   ....[1]....
        /*0044*/ 	.word	0x000002f0


	//----- nvinfo : EIATTR_CRS_STACK_SIZE
	.align		4
.L_81:
        /*0048*/ 	.byte	0x04, 0x1e
        /*004a*/ 	.short	(.L_83 - .L_82)
.L_82:
        /*004c*/ 	.word	0x00000000


	//----- nvinfo : EIATTR_CBANK_PARAM_SIZE
	.align		4
.L_83:
        /*0050*/ 	.byte	0x03, 0x19
        /*0052*/ 	.short	0x0010


	//----- nvinfo : EIATTR_PARAM_CBANK
	.align		4
        /*0054*/ 	.byte	0x04, 0x0a
        /*0056*/ 	.short	(.L_85 - .L_84)
	.align		4
.L_84:
        /*0058*/ 	.word	index@(.nv.constant0._Z17Prefix_Down_SweepPiS_)
        /*005c*/ 	.short	0x0380
        /*005e*/ 	.short	0x0010


	//----- nvinfo : EIATTR_SW_WAR
	.align		4
.L_85:
        /*0060*/ 	.byte	0x04, 0x36
        /*0062*/ 	.short	(.L_87 - .L_86)
.L_86:
        /*0064*/ 	.word	0x00000008
.L_87:


//--------------------- .nv.info._Z15Prefix_Up_SweepPiii --------------------------
	.section	.nv.info._Z15Prefix_Up_SweepPiii,"",@"SHT_CUDA_INFO"
	.sectionflags	@""
	.align	4


	//----- nvinfo : EIATTR_CUDA_API_VERSION
	.align		4
        /*0000*/ 	.byte	0x04, 0x37
        /*0002*/ 	.short	(.L_89 - .L_88)
.L_88:
        /*0004*/ 	.word	0x00000082


	//----- nvinfo : EIATTR_KPARAM_INFO
	.align		4
.L_89:
        /*0008*/ 	.byte	0x04, 0x17
        /*000a*/ 	.short	(.L_91 - .L_90)
.L_90:
        /*000c*/ 	.word	0x00000000
        /*0010*/ 	.short	0x0002
        /*0012*/ 	.short	0x000c
        /*0014*/ 	.byte	0x00, 0xf0, 0x11, 0x00


	//----- nvinfo : EIATTR_KPARAM_INFO
	.align		4
.L_91:
        /*0018*/ 	.byte	0x04, 0x17
        /*001a*/ 	.short	(.L_93 - .L_92)
.L_92:
        /*001c*/ 	.word	0x00000000
        /*0020*/ 	.short	0x0001
        /*0022*/ 	.short	0x0008
        /*0024*/ 	.byte	0x00, 0xf0, 0x11, 0x00


	//----- nvinfo : EIATTR_KPARAM_INFO
	.align		4
.L_93:
        /*0028*/ 	.byte	0x04, 0x17
        /*002a*/ 	.short	(.L_95 - .L_94)
.L_94:
        /*002c*/ 	.word	0x00000000
        /*0030*/ 	.short	0x0000
        /*0032*/ 	.short	0x0000
        /*0034*/ 	.byte	0x00, 0xf5, 0x21, 0x00


	//----- nvinfo : EIATTR_SPARSE_MMA_MASK
	.align		4
.L_95:
        /*0038*/ 	.byte	0x03, 0x50
        /*003a*/ 	.short	0x0000


	//----- nvinfo : EIATTR_MAXREG_COUNT
	.align		4
        /*003c*/ 	.byte	0x03, 0x1b
        /*003e*/ 	.short	0x00ff


	//----- nvinfo : EIATTR_NUM_BARRIERS
	.align		4
        /*0040*/ 	.byte	0x02, 0x4c
        /*0042*/ 	.byte	0x01
	.zero		1


	//----- nvinfo : EIATTR_MERCURY_ISA_VERSION
	.align		4
        /*0044*/ 	.byte	0x03, 0x5f
        /*0046*/ 	.short	0x0101


	//----- nvinfo : EIATTR_VRC_CTA_INIT_COUNT
	.align		4
        /*0048*/ 	.byte	0x02, 0x4a
	.zero		1
	.zero		1


	//----- nvinfo : EIATTR_EXIT_INSTR_OFFSETS
	.align		4
        /*004c*/ 	.byte	0x04, 0x1c
        /*004e*/ 	.short	(.L_97 - .L_96)


	//   ....[0]....
.L_96:
        /*0050*/ 	.word	0x000000f0


	//   ....[1]....
        /*0054*/ 	.word	0x00000250


	//----- nvinfo : EIATTR_CRS_STACK_SIZE
	.align		4
.L_97:
        /*0058*/ 	.byte	0x04, 0x1e
        /*005a*/ 	.short	(.L_99 - .L_98)
.L_98:
        /*005c*/ 	.word	0x00000000


	//----- nvinfo : EIATTR_CBANK_PARAM_SIZE
	.align		4
.L_99:
        /*0060*/ 	.byte	0x03, 0x19
        /*0062*/ 	.short	0x0010


	//----- nvinfo : EIATTR_PARAM_CBANK
	.align		4
        /*0064*/ 	.byte	0x04, 0x0a
        /*0066*/ 	.short	(.L_101 - .L_100)
	.align		4
.L_100:
        /*0068*/ 	.word	index@(.nv.constant0._Z15Prefix_Up_SweepPiii)
        /*006c*/ 	.short	0x0380
        /*006e*/ 	.short	0x0010


	//----- nvinfo : EIATTR_SW_WAR
	.align		4
.L_101:
        /*0070*/ 	.byte	0x04, 0x36
        /*0072*/ 	.short	(.L_103 - .L_102)
.L_102:
        /*0074*/ 	.word	0x00000008
.L_103:


//--------------------- .nv.callgraph             --------------------------
	.section	.nv.callgraph,"",@"SHT_CUDA_CALLGRAPH"
	.align	4
	.sectionentsize	8
	.align		4
        /*0000*/ 	.word	0x00000000
	.align		4
        /*0004*/ 	.word	0xffffffff
	.align		4
        /*0008*/ 	.word	0x00000000
	.align		4
        /*000c*/ 	.word	0xfffffffe
	.align		4
        /*0010*/ 	.word	0x00000000
	.align		4
        /*0014*/ 	.word	0xfffffffd
	.align		4
        /*0018*/ 	.word	0x00000000
	.align		4
        /*001c*/ 	.word	0xfffffffc


//--------------------- .text._Z17Bitonic_Sort_StepPiiiic --------------------------
	.section	.text._Z17Bitonic_Sort_StepPiiiic,"ax",@progbits
	.align	128
        .global         _Z17Bitonic_Sort_StepPiiiic
        .type           _Z17Bitonic_Sort_StepPiiiic,@function
        .size           _Z17Bitonic_Sort_StepPiiiic,(.L_x_19 - _Z17Bitonic_Sort_StepPiiiic)
        .other          _Z17Bitonic_Sort_StepPiiiic,@"STO_CUDA_ENTRY STV_DEFAULT"
_Z17Bitonic_Sort_StepPiiiic:
.text._Z17Bitonic_Sort_StepPiiiic:
[----:B------:R-:W-:Y:S01]  /*0000*/  LDC R1, c[0x0][0x37c] ;  /* 0x0000df00ff017b82 */ /* 0x000fe20000000800 */
[----:B------:R-:W0:Y:S01]  /*0010*/  S2R R0, SR_TID.X ;  /* 0x0000000000007919 */ /* 0x000e220000002100 */
[----:B------:R-:W0:Y:S01]  /*0020*/  LDCU UR4, c[0x0][0x360] ;  /* 0x00006c00ff0477ac */ /* 0x000e220008000800 */
[----:B------:R-:W0:Y:S01]  /*0030*/  S2R R3, SR_CTAID.X ;  /* 0x0000000000037919 */ /* 0x000e220000002500 */
[----:B------:R-:W1:Y:S01]  /*0040*/  LDCU UR5, c[0x0][0x390] ;  /* 0x00007200ff0577ac */ /* 0x000e620008000800 */
[----:B0-----:R-:W-:-:S05]  /*0050*/  IMAD R0, R3, UR4, R0 ;  /* 0x0000000403007c24 */ /* 0x001fca000f8e0200 */
[----:B-1----:R-:W-:-:S13]  /*0060*/  ISETP.GE.AND P0, PT, R0, UR5, PT ;  /* 0x0000000500007c0c */ /* 0x002fda000bf06270 */
[----:B------:R-:W-:Y:S05]  /*0070*/  @P0 EXIT ;  /* 0x000000000000094d */ /* 0x000fea0003800000 */
[----:B------:R-:W0:Y:S01]  /*0080*/  LDCU.U8 UR4, c[0x0][0x394] ;  /* 0x00007280ff0477ac */ /* 0x000e220008000000 */
[----:B------:R-:W1:Y:S01]  /*0090*/  LDCU UR6, c[0x0][0x388] ;  /* 0x00007100ff0677ac */ /* 0x000e620008000800 */
[----:B0-----:R-:W-:-:S04]  /*00a0*/  UPRMT UR4, UR4, 0x8880, URZ ;  /* 0x0000888004047896 */ /* 0x001fc800080000ff */
[----:B------:R-:W-:-:S04]  /*00b0*/  UISETP.NE.AND UP0, UPT, UR4, URZ, UPT ;  /* 0x000000ff0400728c */ /* 0x000fc8000bf05270 */
[----:B------:R-:W-:-:S06]  /*00c0*/  USEL UR4, UR5, URZ, UP0 ;  /* 0x000000ff05047287 */ /* 0x000fcc0008000000 */
[----:B------:R-:W-:-:S05]  /*00d0*/  VIADD R9, R0, UR4 ;  /* 0x0000000400097c36 */ /* 0x000fca0008000000 */
[----:B-1----:R-:W-:-:S04]  /*00e0*/  LOP3.LUT R11, R9, UR6, RZ, 0x3c, !PT ;  /* 0x00000006090b7c12 */ /* 0x002fc8000f8e3cff */
[----:B------:R-:W-:-:S13]  /*00f0*/  ISETP.GT.AND P0, PT, R11, R9, PT ;  /* 0x000000090b00720c */ /* 0x000fda0003f04270 */
[----:B------:R-:W-:Y:S05]  /*0100*/  @!P0 EXIT ;  /* 0x000000000000894d */ /* 0x000fea0003800000 */
[----:B------:R-:W0:Y:S01]  /*0110*/  LDCU UR4, c[0x0][0x38c] ;  /* 0x00007180ff0477ac */ /* 0x000e220008000800 */
[----:B------:R-:W1:Y:S01]  /*0120*/  LDCU.64 UR6, c[0x0][0x358] ;  /* 0x00006b00ff0677ac */ /* 0x000e620008000a00 */
[----:B0-----:R-:W-:-:S13]  /*0130*/  LOP3.LUT P0, RZ, R0, UR4, RZ, 0xc0, !PT ;  /* 0x0000000400ff7c12 */ /* 0x001fda000f80c0ff */
[----:B-1----:R-:W-:Y:S05]  /*0140*/  @P0 BRA `(.L_x_0) ;  /* 0x0000000000540947 */ /* 0x002fea0003800000 */
[----:B------:R-:W0:Y:S02]  /*0150*/  LDC.64 R6, c[0x0][0x380] ;  /* 0x0000e000ff067b82 */ /* 0x000e240000000a00 */
[----:B0-----:R-:W-:-:S04]  /*0160*/  IMAD.WIDE R2, R9, 0x4, R6 ;  /* 0x0000000409027825 */ /* 0x001fc800078e0206 */
[----:B------:R-:W-:Y:S01]  /*0170*/  IMAD.WIDE R4, R11, 0x4, R6 ;  /* 0x000000040b047825 */ /* 0x000fe200078e0206 */
[----:B------:R-:W2:Y:S04]  /*0180*/  LDG.E R13, desc[UR6][R2.64] ;  /* 0x00000006020d7981 */ /* 0x000ea8000c1e1900 */
[----:B------:R-:W2:Y:S02]  /*0190*/  LDG.E R0, desc[UR6][R4.64] ;  /* 0x0000000604007981 */ /* 0x000ea4000c1e1900 */
[----:B--2---:R-:W-:-:S13]  /*01a0*/  ISETP.GT.AND P0, PT, R13, R0, PT ;  /* 0x000000000d00720c */ /* 0x004fda0003f04270 */
[----:B------:R-:W-:Y:S05]  /*01b0*/  @!P0 EXIT ;  /* 0x000000000000894d */ /* 0x000fea0003800000 */
[----:B------:R-:W-:Y:S02]  /*01c0*/  ULEA UR4, UR5, 0xffffffff, 0x1 ;  /* 0xffffffff05047891 */ /* 0x000fe4000f8e08ff */
[----:B------:R-:W-:Y:S01]  /*01d0*/  IADD3 R11, PT, PT, R11, UR5, RZ ;  /* 0x000000050b0b7c10 */ /* 0x000fe2000fffe0ff */
[----:B------:R-:W-:Y:S01]  /*01e0*/  VIADD R9, R9, UR5 ;  /* 0x0000000509097c36 */ /* 0x000fe20008000000 */
[----:B------:R-:W-:Y:S02]  /*01f0*/  STG.E desc[UR6][R2.64], R0 ;  /* 0x0000000002007986 */ /* 0x000fe4000c101906 */
[----:B------:R-:W-:Y:S02]  /*0200*/  LOP3.LUT R15, R11, UR4, RZ, 0xc0, !PT ;  /* 0x000000040b0f7c12 */ /* 0x000fe4000f8ec0ff */
[----:B------:R-:W-:Y:S01]  /*0210*/  STG.E desc[UR6][R4.64], R13 ;  /* 0x0000000d04007986 */ /* 0x000fe2000c101906 */
[----:B------:R-:W-:Y:S02]  /*0220*/  LOP3.LUT R11, R9, UR4, RZ, 0xc0, !PT ;  /* 0x00000004090b7c12 */ /* 0x000fe4000f8ec0ff */
[----:B------:R-:W-:-:S04]  /*0230*/  IMAD.WIDE R8, R15, 0x4, R6 ;  /* 0x000000040f087825 */ /* 0x000fc800078e0206 */
[----:B------:R-:W-:Y:S01]  /*0240*/  IMAD.WIDE R6, R11, 0x4, R6 ;  /* 0x000000040b067825 */ /* 0x000fe200078e0206 */
[----:B------:R-:W2:Y:S04]  /*0250*/  LDG.E R15, desc[UR6][R8.64] ;  /* 0x00000006080f7981 */ /* 0x000ea8000c1e1900 */
[----:B------:R-:W3:Y:S04]  /*0260*/  LDG.E R11, desc[UR6][R6.64] ;  /* 0x00000006060b7981 */ /* 0x000ee8000c1e1900 */
[----:B--2---:R-:W-:Y:S04]  /*0270*/  STG.E desc[UR6][R6.64], R15 ;  /* 0x0000000f06007986 */ /* 0x004fe8000c101906 */
[----:B---3--:R-:W-:Y:S01]  /*0280*/  STG.E desc[UR6][R8.64], R11 ;  /* 0x0000000b08007986 */ /* 0x008fe2000c101906 */
[----:B------:R-:W-:Y:S05]  /*0290*/  EXIT ;  /* 0x000000000000794d */ /* 0x000fea0003800000 */
.L_x_0:
[----:B------:R-:W0:Y:S02]  /*02a0*/  LDC.64 R2, c[0x0][0x380] ;  /* 0x0000e000ff027b82 */ /* 0x000e240000000a00 */
[----:B0-----:R-:W-:-:S04]  /*02b0*/  IMAD.WIDE R4, R9, 0x4, R2 ;  /* 0x0000000409047825 */ /* 0x001fc800078e0202 */
[----:B------:R-:W-:Y:S01]  /*02c0*/  IMAD.WIDE R6, R11, 0x4, R2 ;  /* 0x000000040b067825 */ /* 0x000fe200078e0202 */
[----:B------:R-:W2:Y:S04]  /*02d0*/  LDG.E R13, desc[UR6][R4.64] ;  /* 0x00000006040d7981 */ /* 0x000ea8000c1e1900 */
[----:B------:R-:W2:Y:S02]  /*02e0*/  LDG.E R0, desc[UR6][R6.64] ;  /* 0x0000000606007981 */ /* 0x000ea4000c1e1900 */
[----:B--2---:R-:W-:-:S13]  /*02f0*/  ISETP.GE.AND P0, PT, R13, R0, PT ;  /* 0x000000000d00720c */ /* 0x004fda0003f06270 */
[----:B------:R-:W-:Y:S05]  /*0300*/  @P0 EXIT ;  /* 0x000000000000094d */ /* 0x000fea0003800000 */
        /* <DEDUP_REMOVED lines=14> */
.L_x_1:
[----:B------:R-:W-:-:S00]  /*03f0*/  BRA `(.L_x_1) ;  /* 0xfffffffc00fc7947 */ /* 0x000fc0000383ffff */
[----:B------:R-:W-:-:S00]  /*0400*/  NOP ;  /* 0x0000000000007918 */ /* 0x000fc00000000000 */
[----:B------:R-:W-:-:S00]  /*0410*/  NOP ;  /* 0x0000000000007918 */ /* 0x000fc00000000000 */
[----:B------:R-:W-:-:S00]  /*0420*/  NOP ;  /* 0x0000000000007918 */ /* 0x000fc00000000000 */
[----:B------:R-:W-:-:S00]  /*0430*/  NOP ;  /* 0x0000000000007918 */ /* 0x000fc00000000000 */
[----:B------:R-:W-:-:S00]  /*0440*/  NOP ;  /* 0x0000000000007918 */ /* 0x000fc00000000000 */
[----:B------:R-:W-:-:S00]  /*0450*/  NOP ;  /* 0x0000000000007918 */ /* 0x000fc00000000000 */
[----:B------:R-:W-:-:S00]  /*0460*/  NOP ;  /* 0x0000000000007918 */ /* 0x000fc00000000000 */
[----:B------:R-:W-:-:S00]  /*0470*/  NOP ;  /* 0x0000000000007918 */ /* 0x000fc00000000000 */
.L_x_19:


//--------------------- .text._Z10Add_OffsetPiS_  --------------------------
	.section	.text._Z10Add_OffsetPiS_,"ax",@progbits
	.align	128
        .global         _Z10Add_OffsetPiS_
        .type           _Z10Add_OffsetPiS_,@function
        .size           _Z10Add_OffsetPiS_,(.L_x_20 - _Z10Add_OffsetPiS_)
        .other          _Z10Add_OffsetPiS_,@"STO_CUDA_ENTRY STV_DEFAULT"
_Z10Add_OffsetPiS_:
.text._Z10Add_OffsetPiS_:
[----:B------:R-:W-:Y:S01]  /*0000*/  LDC R1, c[0x0][0x37c] ;  /* 0x0000df00ff017b82 */ /* 0x000fe20000000800 */
[----:B------:R-:W0:Y:S07]  /*0010*/  S2R R7, SR_TID.X ;  /* 0x0000000000077919 */ /* 0x000e2e0000002100 */
[----:B------:R-:W1:Y:S01]  /*0020*/  LDC.64 R2, c[0x0][0x388] ;  /* 0x0000e200ff027b82 */ /* 0x000e620000000a00 */
[----:B------:R-:W0:Y:S01]  /*0030*/  LDCU UR6, c[0x0][0x360] ;  /* 0x00006c00ff0677ac */ /* 0x000e220008000800 */
[----:B------:R-:W0:Y:S01]  /*0040*/  S2R R0, SR_CTAID.X ;  /* 0x0000000000007919 */ /* 0x000e220000002500 */
[----:B------:R-:W2:Y:S05]  /*0050*/  LDCU.64 UR4, c[0x0][0x358] ;  /* 0x00006b00ff0477ac */ /* 0x000eaa0008000a00 */
[----:B------:R-:W3:Y:S01]  /*0060*/  LDC.64 R4, c[0x0][0x380] ;  /* 0x0000e000ff047b82 */ /* 0x000ee20000000a00 */
[----:B0-----:R-:W-:-:S02]  /*0070*/  IMAD R7, R0, UR6, R7 ;  /* 0x0000000600077c24 */ /* 0x001fc4000f8e0207 */
[----:B-1----:R-:W-:-:S04]  /*0080*/  IMAD.WIDE.U32 R2, R0, 0x4, R2 ;  /* 0x0000000400027825 */ /* 0x002fc800078e0002 */
[----:B---3--:R-:W-:Y:S02]  /*0090*/  IMAD.WIDE R4, R7, 0x4, R4 ;  /* 0x0000000407047825 */ /* 0x008fe400078e0204 */
[----:B--2---:R-:W2:Y:S04]  /*00a0*/  LDG.E R2, desc[UR4][R2.64] ;  /* 0x0000000402027981 */ /* 0x004ea8000c1e1900 */
[----:B------:R-:W2:Y:S02]  /*00b0*/  LDG.E R7, desc[UR4][R4.64] ;  /* 0x0000000404077981 */ /* 0x000ea4000c1e1900 */
[----:B--2---:R-:W-:-:S05]  /*00c0*/  IADD3 R7, PT, PT, R2, R7, RZ ;  /* 0x0000000702077210 */ /* 0x004fca0007ffe0ff */
[----:B------:R-:W-:Y:S01]  /*00d0*/  STG.E desc[UR4][R4.64], R7 ;  /* 0x0000000704007986 */ /* 0x000fe2000c101904 */
[----:B------:R-:W-:Y:S05]  /*00e0*/  EXIT ;  /* 0x000000000000794d */ /* 0x000fea0003800000 */
.L_x_2:
        /* <DEDUP_REMOVED lines=9> */
.L_x_20:


//--------------------- .text._Z20Offest_Between_BlockPii --------------------------
	.section	.text._Z20Offest_Between_BlockPii,"ax",@progbits
	.align	128
        .global         _Z20Offest_Between_BlockPii
        .type           _Z20Offest_Between_BlockPii,@function
        .size           _Z20Offest_Between_BlockPii,(.L_x_21 - _Z20Offest_Between_BlockPii)
        .other          _Z20Offest_Between_BlockPii,@"STO_CUDA_ENTRY STV_DEFAULT"
_Z20Offest_Between_BlockPii:
.text._Z20Offest_Between_BlockPii:
[----:B------:R-:W-:Y:S01]  /*0000*/  LDC R1, c[0x0][0x37c] ;  /* 0x0000df00ff017b82 */ /* 0x000fe20000000800 */
[----:B------:R-:W0:Y:S07]  /*0010*/  S2R R0, SR_TID.X ;  /* 0x0000000000007919 */ /* 0x000e2e0000002100 */
[----:B------:R-:W1:Y:S01]  /*0020*/  S2UR UR5, SR_CTAID.X ;  /* 0x00000000000579c3 */ /* 0x000e620000002500 */
[----:B------:R-:W2:Y:S02]  /*0030*/  LDCU UR4, c[0x0][0x360] ;  /* 0x00006c00ff0477ac */ /* 0x000ea40008000800 */
[----:B--2---:R-:W-:-:S04]  /*0040*/  UIADD3 UR4, UPT, UPT, URZ, -UR4, URZ ;  /* 0x80000004ff047290 */ /* 0x004fc8000fffe0ff */
[----:B-1----:R-:W-:-:S06]  /*0050*/  UIMAD UR5, UR4, UR5, URZ ;  /* 0x00000005040572a4 */ /* 0x002fcc000f8e02ff */
[----:B0-----:R-:W-:-:S13]  /*0060*/  ISETP.NE.AND P0, PT, R0, UR5, PT ;  /* 0x0000000500007c0c */ /* 0x001fda000bf05270 */
[----:B------:R-:W-:Y:S05]  /*0070*/  @P0 EXIT ;  /* 0x000000000000094d */ /* 0x000fea0003800000 */
[----:B------:R-:W0:Y:S01]  /*0080*/  LDC R4, c[0x0][0x388] ;  /* 0x0000e200ff047b82 */ /* 0x000e220000000800 */
[----:B------:R-:W1:Y:S07]  /*0090*/  LDCU.64 UR6, c[0x0][0x358] ;  /* 0x00006b00ff0677ac */ /* 0x000e6e0008000a00 */
[----:B------:R-:W1:Y:S01]  /*00a0*/  LDC.64 R2, c[0x0][0x380] ;  /* 0x0000e000ff027b82 */ /* 0x000e620000000a00 */
[----:B0-----:R-:W-:Y:S01]  /*00b0*/  ISETP.GE.AND P0, PT, R4, 0x1, PT ;  /* 0x000000010400780c */ /* 0x001fe20003f06270 */
[----:B-1----:R0:W-:-:S12]  /*00c0*/  STG.E desc[UR6][R2.64], RZ ;  /* 0x000000ff02007986 */ /* 0x0021d8000c101906 */
[----:B------:R-:W-:Y:S05]  /*00d0*/  @!P0 EXIT ;  /* 0x000000000000894d */ /* 0x000fea0003800000 */
[C---:B------:R-:W-:Y:S01]  /*00e0*/  ISETP.GE.U32.AND P1, PT, R4.reuse, 0x10, PT ;  /* 0x000000100400780c */ /* 0x040fe20003f26070 */
[----:B------:R-:W-:Y:S01]  /*00f0*/  IMAD.MOV.U32 R15, RZ, RZ, RZ ;  /* 0x000000ffff0f7224 */ /* 0x000fe200078e00ff */
[----:B------:R-:W-:Y:S01]  /*0100*/  LOP3.LUT R27, R4, 0xf, RZ, 0xc0, !PT ;  /* 0x0000000f041b7812 */ /* 0x000fe200078ec0ff */
[----:B------:R-:W-:-:S03]  /*0110*/  IMAD.MOV.U32 R0, RZ, RZ, RZ ;  /* 0x000000ffff007224 */ /* 0x000fc600078e00ff */
[----:B------:R-:W-:-:S07]  /*0120*/  ISETP.NE.AND P0, PT, R27, RZ, PT ;  /* 0x000000ff1b00720c */ /* 0x000fce0003f05270 */
[----:B------:R-:W-:Y:S06]  /*0130*/  @!P1 BRA `(.L_x_3) ;  /* 0x0000000000fc9947 */ /* 0x000fec0003800000 */
[----:B------:R-:W1:Y:S01]  /*0140*/  LDCU.64 UR4, c[0x0][0x380] ;  /* 0x00007000ff0477ac */ /* 0x000e620008000a00 */
[----:B------:R-:W-:Y:S01]  /*0150*/  LOP3.LUT R0, R4, 0x7ffffff0, RZ, 0xc0, !PT ;  /* 0x7ffffff004007812 */ /* 0x000fe200078ec0ff */
[----:B------:R-:W-:-:S04]  /*0160*/  HFMA2 R15, -RZ, RZ, 0, 0 ;  /* 0x00000000ff0f7431 */ /* 0x000fc800000001ff */
[----:B------:R-:W-:Y:S01]  /*0170*/  IMAD.MOV R5, RZ, RZ, -R0 ;  /* 0x000000ffff057224 */ /* 0x000fe200078e0a00 */
[----:B-1----:R-:W-:-:S04]  /*0180*/  UIADD3 UR4, UP0, UPT, UR4, 0x20, URZ ;  /* 0x0000002004047890 */ /* 0x002fc8000ff1e0ff */
[----:B------:R-:W-:Y:S02]  /*0190*/  UIADD3.X UR5, UPT, UPT, URZ, UR5, URZ, UP0, !UPT ;  /* 0x00000005ff057290 */ /* 0x000fe400087fe4ff */
[----:B------:R-:W-:-:S04]  /*01a0*/  IMAD.U32 R7, RZ, RZ, UR4 ;  /* 0x00000004ff077e24 */ /* 0x000fc8000f8e00ff */
[----:B------:R-:W-:-:S07]  /*01b0*/  MOV R6, UR5 ;  /* 0x0000000500067c02 */ /* 0x000fce0008000f00 */
.L_x_4:
[----:B0-2---:R-:W-:Y:S02]  /*01c0*/  IMAD.MOV.U32 R2, RZ, RZ, R7 ;  /* 0x000000ffff027224 */ /* 0x005fe400078e0007 */
[----:B------:R-:W-:-:S05]  /*01d0*/  IMAD.MOV.U32 R3, RZ, RZ, R6 ;  /* 0x000000ffff037224 */ /* 0x000fca00078e0006 */
[----:B------:R-:W2:Y:S04]  /*01e0*/  LDG.E R16, desc[UR6][R2.64+-0x1c] ;  /* 0xffffe40602107981 */ /* 0x000ea8000c1e1900 */
[----:B------:R-:W3:Y:S04]  /*01f0*/  LDG.E R18, desc[UR6][R2.64+-0x18] ;  /* 0xffffe80602127981 */ /* 0x000ee8000c1e1900 */
[----:B------:R-:W4:Y:S04]  /*0200*/  LDG.E R20, desc[UR6][R2.64+-0x14] ;  /* 0xffffec0602147981 */ /* 0x000f28000c1e1900 */
[----:B------:R-:W5:Y:S04]  /*0210*/  LDG.E R22, desc[UR6][R2.64+-0x10] ;  /* 0xfffff00602167981 */ /* 0x000f68000c1e1900 */
        /* <DEDUP_REMOVED lines=11> */
[----:B------:R-:W5:Y:S01]  /*02d0*/  LDG.E R7, desc[UR6][R2.64+0x20] ;  /* 0x0000200602077981 */ /* 0x000f62000c1e1900 */
[----:B------:R-:W-:-:S05]  /*02e0*/  VIADD R5, R5, 0x10 ;  /* 0x0000001005057836 */ /* 0x000fca0000000000 */
[----:B------:R-:W-:Y:S02]  /*02f0*/  ISETP.NE.AND P1, PT, R5, RZ, PT ;  /* 0x000000ff0500720c */ /* 0x000fe40003f25270 */
[----:B--2---:R-:W-:-:S05]  /*0300*/  IADD3 R15, PT, PT, R16, R15, RZ ;  /* 0x0000000f100f7210 */ /* 0x004fca0007ffe0ff */
[----:B---3--:R-:W-:Y:S01]  /*0310*/  IMAD.IADD R17, R15, 0x1, R18 ;  /* 0x000000010f117824 */ /* 0x008fe200078e0212 */
[----:B------:R0:W-:Y:S03]  /*0320*/  STG.E desc[UR6][R2.64+-0x1c], R15 ;  /* 0xffffe40f02007986 */ /* 0x0001e6000c101906 */
[----:B----4-:R-:W-:Y:S01]  /*0330*/  IMAD.IADD R19, R17, 0x1, R20 ;  /* 0x0000000111137824 */ /* 0x010fe200078e0214 */
[----:B------:R-:W-:Y:S04]  /*0340*/  STG.E desc[UR6][R2.64+-0x18], R17 ;  /* 0xffffe81102007986 */ /* 0x000fe8000c101906 */
[----:B-----5:R-:W-:Y:S01]  /*0350*/  IADD3 R21, PT, PT, R19, R22, RZ ;  /* 0x0000001613157210 */ /* 0x020fe20007ffe0ff */
[----:B------:R-:W-:Y:S04]  /*0360*/  STG.E desc[UR6][R2.64+-0x14], R19 ;  /* 0xffffec1302007986 */ /* 0x000fe8000c101906 */
[----:B------:R-:W-:Y:S01]  /*0370*/  IMAD.IADD R23, R21, 0x1, R24 ;  /* 0x0000000115177824 */ /* 0x000fe200078e0218 */
[----:B------:R-:W-:Y:S03]  /*0380*/  STG.E desc[UR6][R2.64+-0x10], R21 ;  /* 0xfffff01502007986 */ /* 0x000fe6000c101906 */
[----:B------:R-:W-:Y:S01]  /*0390*/  IMAD.IADD R25, R23, 0x1, R26 ;  /* 0x0000000117197824 */ /* 0x000fe200078e021a */
[----:B------:R-:W-:Y:S04]  /*03a0*/  STG.E desc[UR6][R2.64+-0xc], R23 ;  /* 0xfffff41702007986 */ /* 0x000fe8000c101906 */
[----:B------:R-:W-:Y:S01]  /*03b0*/  IADD3 R29, PT, PT, R25, R28, RZ ;  /* 0x0000001c191d7210 */ /* 0x000fe20007ffe0ff */
        /* <DEDUP_REMOVED lines=8> */
[----:B------:R1:W-:Y:S03]  /*0440*/  STG.E desc[UR6][R2.64+0x8], R6 ;  /* 0x0000080602007986 */ /* 0x0003e6000c101906 */
[----:B------:R-:W-:Y:S01]  /*0450*/  IMAD.IADD R8, R9, 0x1, R8 ;  /* 0x0000000109087824 */ /* 0x000fe200078e0208 */
[----:B------:R2:W-:Y:S04]  /*0460*/  STG.E desc[UR6][R2.64+0xc], R9 ;  /* 0x00000c0902007986 */ /* 0x0005e8000c101906 */
[----:B------:R-:W-:Y:S01]  /*0470*/  IADD3 R13, PT, PT, R8, R13, RZ ;  /* 0x0000000d080d7210 */ /* 0x000fe20007ffe0ff */
[----:B------:R2:W-:Y:S04]  /*0480*/  STG.E desc[UR6][R2.64+0x10], R8 ;  /* 0x0000100802007986 */ /* 0x0005e8000c101906 */
[----:B------:R-:W-:Y:S01]  /*0490*/  IMAD.IADD R12, R13, 0x1, R12 ;  /* 0x000000010d0c7824 */ /* 0x000fe200078e020c */
[----:B------:R2:W-:Y:S03]  /*04a0*/  STG.E desc[UR6][R2.64+0x14], R13 ;  /* 0x0000140d02007986 */ /* 0x0005e6000c101906 */
[----:B------:R-:W-:Y:S01]  /*04b0*/  IMAD.IADD R10, R12, 0x1, R10 ;  /* 0x000000010c0a7824 */ /* 0x000fe200078e020a */
[----:B------:R2:W-:Y:S04]  /*04c0*/  STG.E desc[UR6][R2.64+0x18], R12 ;  /* 0x0000180c02007986 */ /* 0x0005e8000c101906 */
[----:B0-----:R-:W-:Y:S01]  /*04d0*/  IADD3 R15, PT, PT, R10, R7, RZ ;  /* 0x000000070a0f7210 */ /* 0x001fe20007ffe0ff */
[----:B------:R2:W-:Y:S01]  /*04e0*/  STG.E desc[UR6][R2.64+0x1c], R10 ;  /* 0x00001c0a02007986 */ /* 0x0005e2000c101906 */
[----:B------:R-:W-:-:S03]  /*04f0*/  IADD3 R7, P2, PT, R2, 0x40, RZ ;  /* 0x0000004002077810 */ /* 0x000fc60007f5e0ff */
[----:B------:R2:W-:Y:S02]  /*0500*/  STG.E desc[UR6][R2.64+0x20], R15 ;  /* 0x0000200f02007986 */ /* 0x0005e4000c101906 */
[----:B-1----:R-:W-:Y:S01]  /*0510*/  IMAD.X R6, RZ, RZ, R3, P2 ;  /* 0x000000ffff067224 */ /* 0x002fe200010e0603 */
[----:B------:R-:W-:Y:S07]  /*0520*/  @P1 BRA `(.L_x_4) ;  /* 0xfffffffc00241947 */ /* 0x000fee000383ffff */
.L_x_3:
[----:B------:R-:W-:Y:S05]  /*0530*/  @!P0 EXIT ;  /* 0x000000000000894d */ /* 0x000fea0003800000 */
[----:B------:R-:W-:Y:S02]  /*0540*/  ISETP.GE.U32.AND P0, PT, R27, 0x8, PT ;  /* 0x000000081b00780c */ /* 0x000fe40003f06070 */
[----:B------:R-:W-:-:S04]  /*0550*/  LOP3.LUT R21, R4, 0x7, RZ, 0xc0, !PT ;  /* 0x0000000704157812 */ /* 0x000fc800078ec0ff */
[----:B------:R-:W-:-:S07]  /*0560*/  ISETP.NE.AND P1, PT, R21, RZ, PT ;  /* 0x000000ff1500720c */ /* 0x000fce0003f25270 */
[----:B------:R-:W-:Y:S06]  /*0570*/  @!P0 BRA `(.L_x_5) ;  /* 0x00000000006c8947 */ /* 0x000fec0003800000 */
[----:B0-2---:R-:W0:Y:S02]  /*0580*/  LDC.64 R2, c[0x0][0x380] ;  /* 0x0000e000ff027b82 */ /* 0x005e240000000a00 */
[----:B0-----:R-:W-:-:S05]  /*0590*/  IMAD.WIDE.U32 R2, R0, 0x4, R2 ;  /* 0x0000000400027825 */ /* 0x001fca00078e0002 */
[----:B------:R-:W2:Y:S04]  /*05a0*/  LDG.E R6, desc[UR6][R2.64+0x4] ;  /* 0x0000040602067981 */ /* 0x000ea8000c1e1900 */
[----:B------:R-:W3:Y:S04]  /*05b0*/  LDG.E R8, desc[UR6][R2.64+0x8] ;  /* 0x0000080602087981 */ /* 0x000ee8000c1e1900 */
[----:B------:R-:W4:Y:S04]  /*05c0*/  LDG.E R10, desc[UR6][R2.64+0xc] ;  /* 0x00000c06020a7981 */ /* 0x000f28000c1e1900 */
[----:B------:R-:W5:Y:S04]  /*05d0*/  LDG.E R12, desc[UR6][R2.64+0x10] ;  /* 0x00001006020c7981 */ /* 0x000f68000c1e1900 */
[----:B------:R-:W5:Y:S04]  /*05e0*/  LDG.E R14, desc[UR6][R2.64+0x14] ;  /* 0x00001406020e7981 */ /* 0x000f68000c1e1900 */
[----:B------:R-:W5:Y:S04]  /*05f0*/  LDG.E R16, desc[UR6][R2.64+0x18] ;  /* 0x0000180602107981 */ /* 0x000f68000c1e1900 */
[----:B------:R-:W5:Y:S04]  /*0600*/  LDG.E R18, desc[UR6][R2.64+0x1c] ;  /* 0x00001c0602127981 */ /* 0x000f68000c1e1900 */
[----:B------:R-:W5:Y:S01]  /*0610*/  LDG.E R20, desc[UR6][R2.64+0x20] ;  /* 0x0000200602147981 */ /* 0x000f62000c1e1900 */
[----:B------:R-:W-:-:S02]  /*0620*/  IADD3 R0, PT, PT, R0, 0x8, RZ ;  /* 0x0000000800007810 */ /* 0x000fc40007ffe0ff */
[----:B--2---:R-:W-:-:S05]  /*0630*/  IADD3 R15, PT, PT, R6, R15, RZ ;  /* 0x0000000f060f7210 */ /* 0x004fca0007ffe0ff */
[----:B---3--:R-:W-:Y:S01]  /*0640*/  IMAD.IADD R5, R15, 0x1, R8 ;  /* 0x000000010f057824 */ /* 0x008fe200078e0208 */
[----:B------:R1:W-:Y:S03]  /*0650*/  STG.E desc[UR6][R2.64+0x4], R15 ;  /* 0x0000040f02007986 */ /* 0x0003e6000c101906 */
[----:B----4-:R-:W-:Y:S01]  /*0660*/  IMAD.IADD R7, R5, 0x1, R10 ;  /* 0x0000000105077824 */ /* 0x010fe200078e020a */
[----:B------:R1:W-:Y:S04]  /*0670*/  STG.E desc[UR6][R2.64+0x8], R5 ;  /* 0x0000080502007986 */ /* 0x0003e8000c101906 */
[----:B-----5:R-:W-:Y:S01]  /*0680*/  IADD3 R9, PT, PT, R7, R12, RZ ;  /* 0x0000000c07097210 */ /* 0x020fe20007ffe0ff */
[----:B------:R1:W-:Y:S04]  /*0690*/  STG.E desc[UR6][R2.64+0xc], R7 ;  /* 0x00000c0702007986 */ /* 0x0003e8000c101906 */
[----:B------:R-:W-:Y:S01]  /*06a0*/  IMAD.IADD R11, R9, 0x1, R14 ;  /* 0x00000001090b7824 */ /* 0x000fe200078e020e */
[----:B------:R1:W-:Y:S03]  /*06b0*/  STG.E desc[UR6][R2.64+0x10], R9 ;  /* 0x0000100902007986 */ /* 0x0003e6000c101906 */
[----:B------:R-:W-:Y:S01]  /*06c0*/  IMAD.IADD R13, R11, 0x1, R16 ;  /* 0x000000010b0d7824 */ /* 0x000fe200078e0210 */
[----:B------:R1:W-:Y:S04]  /*06d0*/  STG.E desc[UR6][R2.64+0x14], R11 ;  /* 0x0000140b02007986 */ /* 0x0003e8000c101906 */
[----:B------:R-:W-:Y:S01]  /*06e0*/  IADD3 R17, PT, PT, R13, R18, RZ ;  /* 0x000000120d117210 */ /* 0x000fe20007ffe0ff */
[----:B------:R1:W-:Y:S04]  /*06f0*/  STG.E desc[UR6][R2.64+0x18], R13 ;  /* 0x0000180d02007986 */ /* 0x0003e8000c101906 */
[----:B------:R-:W-:Y:S01]  /*0700*/  IMAD.IADD R19, R17, 0x1, R20 ;  /* 0x0000000111137824 */ /* 0x000fe200078e0214 */
[----:B------:R1:W-:Y:S04]  /*0710*/  STG.E desc[UR6][R2.64+0x1c], R17 ;  /* 0x00001c1102007986 */ /* 0x0003e8000c101906 */
[----:B------:R1:W-:Y:S02]  /*0720*/  STG.E desc[UR6][R2.64+0x20], R19 ;  /* 0x0000201302007986 */ /* 0x0003e4000c101906 */
.L_x_5:
[----:B------:R-:W-:Y:S05]  /*0730*/  @!P1 EXIT ;  /* 0x000000000000994d */ /* 0x000fea0003800000 */
[----:B------:R-:W-:Y:S02]  /*0740*/  ISETP.GE.U32.AND P0, PT, R21, 0x4, PT ;  /* 0x000000041500780c */ /* 0x000fe40003f06070 */
[----:B------:R-:W-:-:S04]  /*0750*/  LOP3.LUT R4, R4, 0x3, RZ, 0xc0, !PT ;  /* 0x0000000304047812 */ /* 0x000fc800078ec0ff */
[----:B------:R-:W-:-:S07]  /*0760*/  ISETP.NE.AND P1, PT, R4, RZ, PT ;  /* 0x000000ff0400720c */ /* 0x000fce0003f25270 */
[----:B------:R-:W-:Y:S06]  /*0770*/  @!P0 BRA `(.L_x_6) ;  /* 0x0000000000408947 */ /* 0x000fec0003800000 */
[----:B012---:R-:W0:Y:S02]  /*0780*/  LDC.64 R2, c[0x0][0x380] ;  /* 0x0000e000ff027b82 */ /* 0x007e240000000a00 */
[----:B0-----:R-:W-:-:S05]  /*0790*/  IMAD.WIDE.U32 R2, R0, 0x4, R2 ;  /* 0x0000000400027825 */ /* 0x001fca00078e0002 */
[----:B------:R-:W2:Y:S04]  /*07a0*/  LDG.E R5, desc[UR6][R2.64] ;  /* 0x0000000602057981 */ /* 0x000ea8000c1e1900 */
[----:B------:R-:W2:Y:S04]  /*07b0*/  LDG.E R6, desc[UR6][R2.64+0x4] ;  /* 0x0000040602067981 */ /* 0x000ea8000c1e1900 */
[----:B------:R-:W3:Y:S04]  /*07c0*/  LDG.E R8, desc[UR6][R2.64+0x8] ;  /* 0x0000080602087981 */ /* 0x000ee8000c1e1900 */
[----:B------:R-:W4:Y:S04]  /*07d0*/  LDG.E R10, desc[UR6][R2.64+0xc] ;  /* 0x00000c06020a7981 */ /* 0x000f28000c1e1900 */
[----:B------:R-:W5:Y:S01]  /*07e0*/  LDG.E R12, desc[UR6][R2.64+0x10] ;  /* 0x00001006020c7981 */ /* 0x000f62000c1e1900 */
[----:B------:R-:W-:-:S02]  /*07f0*/  VIADD R0, R0, 0x4 ;  /* 0x0000000400007836 */ /* 0x000fc40000000000 */
[----:B--2---:R-:W-:-:S05]  /*0800*/  IMAD.IADD R5, R5, 0x1, R6 ;  /* 0x0000000105057824 */ /* 0x004fca00078e0206 */
[----:B---3--:R-:W-:Y:S01]  /*0810*/  IADD3 R7, PT, PT, R5, R8, RZ ;  /* 0x0000000805077210 */ /* 0x008fe20007ffe0ff */
[----:B------:R3:W-:Y:S04]  /*0820*/  STG.E desc[UR6][R2.64+0x4], R5 ;  /* 0x0000040502007986 */ /* 0x0007e8000c101906 */
[----:B----4-:R-:W-:Y:S01]  /*0830*/  IMAD.IADD R9, R7, 0x1, R10 ;  /* 0x0000000107097824 */ /* 0x010fe200078e020a */
[----:B------:R3:W-:Y:S04]  /*0840*/  STG.E desc[UR6][R2.64+0x8], R7 ;  /* 0x0000080702007986 */ /* 0x0007e8000c101906 */
[----:B-----5:R-:W-:Y:S01]  /*0850*/  IADD3 R11, PT, PT, R9, R12, RZ ;  /* 0x0000000c090b7210 */ /* 0x020fe20007ffe0ff */
[----:B------:R3:W-:Y:S04]  /*0860*/  STG.E desc[UR6][R2.64+0xc], R9 ;  /* 0x00000c0902007986 */ /* 0x0007e8000c101906 */
[----:B------:R3:W-:Y:S02]  /*0870*/  STG.E desc[UR6][R2.64+0x10], R11 ;  /* 0x0000100b02007986 */ /* 0x0007e4000c101906 */
.L_x_6:
[----:B------:R-:W-:Y:S05]  /*0880*/  @!P1 EXIT ;  /* 0x000000000000994d */ /* 0x000fea0003800000 */
[----:B0123--:R-:W0:Y:S02]  /*0890*/  LDC.64 R2, c[0x0][0x380] ;  /* 0x0000e000ff027b82 */ /* 0x00fe240000000a00 */
[----:B0-----:R-:W-:-:S05]  /*08a0*/  IMAD.WIDE.U32 R2, R0, 0x4, R2 ;  /* 0x0000000400027825 */ /* 0x001fca00078e0002 */
[----:B------:R0:W5:Y:S01]  /*08b0*/  LDG.E R5, desc[UR6][R2.64] ;  /* 0x0000000602057981 */ /* 0x000162000c1e1900 */
[----:B------:R-:W-:Y:S02]  /*08c0*/  IADD3 R0, P0, PT, R2, 0x4, RZ ;  /* 0x0000000402007810 */ /* 0x000fe40007f1e0ff */
[----:B------:R-:W-:-:S03]  /*08d0*/  IADD3 R4, PT, PT, -R4, RZ, RZ ;  /* 0x000000ff04047210 */ /* 0x000fc60007ffe1ff */
[----:B------:R-:W-:-:S08]  /*08e0*/  IMAD.X R7, RZ, RZ, R3, P0 ;  /* 0x000000ffff077224 */ /* 0x000fd000000e0603 */
.L_x_7:
[----:B01----:R-:W-:Y:S01]  /*08f0*/  MOV R2, R0 ;  /* 0x0000000000027202 */ /* 0x003fe20000000f00 */
[----:B------:R-:W-:-:S05]  /*0900*/  IMAD.MOV.U32 R3, RZ, RZ, R7 ;  /* 0x000000ffff037224 */ /* 0x000fca00078e0007 */
[----:B------:R-:W2:Y:S01]  /*0910*/  LDG.E R0, desc[UR6][R2.64] ;  /* 0x0000000602007981 */ /* 0x000ea2000c1e1900 */
[----:B------:R-:W-:-:S05]  /*0920*/  VIADD R4, R4, 0x1 ;  /* 0x0000000104047836 */ /* 0x000fca0000000000 */
[----:B------:R-:W-:Y:S02]  /*0930*/  ISETP.NE.AND P0, PT, R4, RZ, PT ;  /* 0x000000ff0400720c */ /* 0x000fe40003f05270 */
[----:B--2--5:R-:W-:Y:S02]  /*0940*/  IADD3 R5, PT, PT, R0, R5, RZ ;  /* 0x0000000500057210 */ /* 0x024fe40007ffe0ff */
[----:B------:R-:W-:-:S03]  /*0950*/  IADD3 R0, P1, PT, R2, 0x4, RZ ;  /* 0x0000000402007810 */ /* 0x000fc60007f3e0ff */
[----:B------:R1:W-:Y:S01]  /*0960*/  STG.E desc[UR6][R2.64], R5 ;  /* 0x0000000502007986 */ /* 0x0003e2000c101906 */
[----:B------:R-:W-:-:S05]  /*0970*/  IADD3.X R7, PT, PT, RZ, R3, RZ, P1, !PT ;  /* 0x00000003ff077210 */ /* 0x000fca0000ffe4ff */
[----:B------:R-:W-:Y:S05]  /*0980*/  @P0 BRA `(.L_x_7) ;  /* 0xfffffffc00d80947 */ /* 0x000fea000383ffff */
[----:B------:R-:W-:Y:S05]  /*0990*/  EXIT ;  /* 0x000000000000794d */ /* 0x000fea0003800000 */
.L_x_8:
        /* <DEDUP_REMOVED lines=14> */
.L_x_21:


//--------------------- .text._Z17Prefix_Down_SweepPiS_ --------------------------
	.section	.text._Z17Prefix_Down_SweepPiS_,"ax",@progbits
	.align	128
        .global         _Z17Prefix_Down_SweepPiS_
        .type           _Z17Prefix_Down_SweepPiS_,@function
        .size           _Z17Prefix_Down_SweepPiS_,(.L_x_22 - _Z17Prefix_Down_SweepPiS_)
        .other          _Z17Prefix_Down_SweepPiS_,@"STO_CUDA_ENTRY STV_DEFAULT"
_Z17Prefix_Down_SweepPiS_:
.text._Z17Prefix_Down_SweepPiS_:
[----:B------:R-:W-:Y:S01]  /*0000*/  LDC R1, c[0x0][0x37c] ;  /* 0x0000df00ff017b82 */ /* 0x000fe20000000800 */
[----:B------:R-:W0:Y:S01]  /*0010*/  S2R R0, SR_TID.X ;  /* 0x0000000000007919 */ /* 0x000e220000002100 */
[----:B------:R-:W1:Y:S01]  /*0020*/  LDCU UR6, c[0x0][0x360] ;  /* 0x00006c00ff0677ac */ /* 0x000e620008000800 */
[----:B------:R-:W-:Y:S01]  /*0030*/  BSSY.RECONVERGENT B0, `(.L_x_9) ;  /* 0x0000013000007945 */ /* 0x000fe20003800200 */
[----:B------:R-:W2:Y:S01]  /*0040*/  S2R R11, SR_CTAID.X ;  /* 0x00000000000b7919 */ /* 0x000ea20000002500 */
[----:B-1----:R-:W-:Y:S02]  /*0050*/  UIADD3 UR4, UPT, UPT, UR6, -0x1, URZ ;  /* 0xffffffff06047890 */ /* 0x002fe4000fffe0ff */
[----:B------:R-:W-:-:S05]  /*0060*/  IMAD.U32 R2, RZ, RZ, UR6 ;  /* 0x00000006ff027e24 */ /* 0x000fca000f8e00ff */
[----:B------:R-:W-:Y:S02]  /*0070*/  ISETP.GE.U32.AND P1, PT, R2, 0x2, PT ;  /* 0x000000020200780c */ /* 0x000fe40003f26070 */
[----:B0-----:R-:W-:Y:S02]  /*0080*/  ISETP.NE.AND P0, PT, R0, UR4, PT ;  /* 0x0000000400007c0c */ /* 0x001fe4000bf05270 */
[----:B------:R-:W0:Y:S01]  /*0090*/  LDCU.64 UR4, c[0x0][0x358] ;  /* 0x00006b00ff0477ac */ /* 0x000e220008000a00 */
[----:B--2---:R-:W-:-:S10]  /*00a0*/  IMAD R3, R11, UR6, RZ ;  /* 0x000000060b037c24 */ /* 0x004fd4000f8e02ff */
[----:B------:R-:W-:Y:S05]  /*00b0*/  @P0 BRA `(.L_x_10) ;  /* 0x0000000000280947 */ /* 0x000fea0003800000 */
[----:B------:R-:W1:Y:S01]  /*00c0*/  LDC.64 R4, c[0x0][0x380] ;  /* 0x0000e000ff047b82 */ /* 0x000e620000000a00 */
[----:B------:R-:W-:-:S07]  /*00d0*/  IMAD.IADD R9, R3, 0x1, R0 ;  /* 0x0000000103097824 */ /* 0x000fce00078e0200 */
[----:B------:R-:W2:Y:S01]  /*00e0*/  LDC.64 R6, c[0x0][0x388] ;  /* 0x0000e200ff067b82 */ /* 0x000ea20000000a00 */
[----:B-1----:R-:W-:-:S05]  /*00f0*/  IMAD.WIDE R4, R9, 0x4, R4 ;  /* 0x0000000409047825 */ /* 0x002fca00078e0204 */
[----:B0-----:R-:W3:Y:S01]  /*0100*/  LDG.E R8, desc[UR4][R4.64] ;  /* 0x0000000404087981 */ /* 0x001ee2000c1e1900 */
[----:B--2---:R-:W-:-:S05]  /*0110*/  IMAD.WIDE.U32 R6, R11, 0x4, R6 ;  /* 0x000000040b067825 */ /* 0x004fca00078e0006 */
[----:B------:R-:W3:Y:S02]  /*0120*/  LDG.E R9, desc[UR4][R6.64+0x4] ;  /* 0x0000040406097981 */ /* 0x000ee4000c1e1900 */
[----:B---3--:R-:W-:-:S05]  /*0130*/  IADD3 R9, PT, PT, R8, R9, RZ ;  /* 0x0000000908097210 */ /* 0x008fca0007ffe0ff */
[----:B------:R1:W-:Y:S04]  /*0140*/  STG.E desc[UR4][R6.64+0x4], R9 ;  /* 0x0000040906007986 */ /* 0x0003e8000c101904 */
[----:B------:R1:W-:Y:S02]  /*0150*/  STG.E desc[UR4][R4.64], RZ ;  /* 0x000000ff04007986 */ /* 0x0003e4000c101904 */
.L_x_10:
[----:B0-----:R-:W-:Y:S05]  /*0160*/  BSYNC.RECONVERGENT B0 ;  /* 0x0000000000007941 */ /* 0x001fea0003800200 */
.L_x_9:
[----:B------:R-:W-:Y:S06]  /*0170*/  BAR.SYNC.DEFER_BLOCKING 0x0 ;  /* 0x0000000000007b1d */ /* 0x000fec0000010000 */
[----:B------:R-:W-:Y:S05]  /*0180*/  @!P1 EXIT ;  /* 0x000000000000994d */ /* 0x000fea0003800000 */
[----:B-1----:R-:W0:Y:S01]  /*0190*/  LDC.64 R8, c[0x0][0x380] ;  /* 0x0000e000ff087b82 */ /* 0x002e220000000a00 */
[----:B------:R-:W-:-:S04]  /*01a0*/  LOP3.LUT R6, RZ, R0, RZ, 0x33, !PT ;  /* 0x00000000ff067212 */ /* 0x000fc800078e33ff */
[----:B------:R-:W-:-:S03]  /*01b0*/  IADD3 R11, PT, PT, R6, R3, R2 ;  /* 0x00000003060b7210 */ /* 0x000fc60007ffe002 */
[----:B------:R-:W1:Y:S02]  /*01c0*/  LDC.64 R4, c[0x0][0x380] ;  /* 0x0000e000ff047b82 */ /* 0x000e640000000a00 */
[----:B0-----:R-:W-:-:S07]  /*01d0*/  IMAD.WIDE R8, R11, 0x4, R8 ;  /* 0x000000040b087825 */ /* 0x001fce00078e0208 */
.L_x_13:
[----:B0-----:R-:W-:Y:S01]  /*01e0*/  VIADD R3, R2, 0xffffffff ;  /* 0xffffffff02037836 */ /* 0x001fe20000000000 */
[----:B------:R-:W-:Y:S04]  /*01f0*/  BSSY.RECONVERGENT B0, `(.L_x_11) ;  /* 0x000000b000007945 */ /* 0x000fe80003800200 */
[----:B------:R-:W-:-:S13]  /*0200*/  LOP3.LUT P0, RZ, R3, R0, RZ, 0xc0, !PT ;  /* 0x0000000003ff7212 */ /* 0x000fda000780c0ff */
[----:B------:R-:W-:Y:S05]  /*0210*/  @P0 BRA `(.L_x_12) ;  /* 0x0000000000200947 */ /* 0x000fea0003800000 */
[----:B------:R-:W-:Y:S01]  /*0220*/  SHF.R.U32.HI R3, RZ, 0x1, R2 ;  /* 0x00000001ff037819 */ /* 0x000fe20000011602 */
[----:B------:R-:W2:Y:S03]  /*0230*/  LDG.E R10, desc[UR4][R8.64] ;  /* 0x00000004080a7981 */ /* 0x000ea6000c1e1900 */
[----:B------:R-:W-:-:S05]  /*0240*/  IADD3 R3, PT, PT, R11, -R3, RZ ;  /* 0x800000030b037210 */ /* 0x000fca0007ffe0ff */
[----:B-1----:R-:W-:-:S05]  /*0250*/  IMAD.WIDE R6, R3, 0x4, R4 ;  /* 0x0000000403067825 */ /* 0x002fca00078e0204 */
[----:B------:R-:W3:Y:S04]  /*0260*/  LDG.E R3, desc[UR4][R6.64] ;  /* 0x0000000406037981 */ /* 0x000ee8000c1e1900 */
[----:B--2---:R0:W-:Y:S01]  /*0270*/  STG.E desc[UR4][R6.64], R10 ;  /* 0x0000000a06007986 */ /* 0x0041e2000c101904 */
[----:B---3--:R-:W-:-:S05]  /*0280*/  IMAD.IADD R3, R3, 0x1, R10 ;  /* 0x0000000103037824 */ /* 0x008fca00078e020a */
[----:B------:R0:W-:Y:S02]  /*0290*/  STG.E desc[UR4][R8.64], R3 ;  /* 0x0000000308007986 */ /* 0x0001e4000c101904 */
.L_x_12:
[----:B------:R-:W-:Y:S05]  /*02a0*/  BSYNC.RECONVERGENT B0 ;  /* 0x0000000000007941 */ /* 0x000fea0003800200 */
.L_x_11:
[----:B------:R-:W-:Y:S01]  /*02b0*/  BAR.SYNC.DEFER_BLOCKING 0x0 ;  /* 0x0000000000007b1d */ /* 0x000fe20000010000 */
[----:B------:R-:W-:Y:S02]  /*02c0*/  ISETP.GT.U32.AND P0, PT, R2, 0x3, PT ;  /* 0x000000030200780c */ /* 0x000fe40003f04070 */
[----:B------:R-:W-:-:S11]  /*02d0*/  SHF.R.U32.HI R2, RZ, 0x1, R2 ;  /* 0x00000001ff027819 */ /* 0x000fd60000011602 */
[----:B------:R-:W-:Y:S05]  /*02e0*/  @P0 BRA `(.L_x_13) ;  /* 0xfffffffc00bc0947 */ /* 0x000fea000383ffff */
[----:B------:R-:W-:Y:S05]  /*02f0*/  EXIT ;  /* 0x000000000000794d */ /* 0x000fea0003800000 */
.L_x_14:
        /* <DEDUP_REMOVED lines=16> */
.L_x_22:


//--------------------- .text._Z15Prefix_Up_SweepPiii --------------------------
	.section	.text._Z15Prefix_Up_SweepPiii,"ax",@progbits
	.align	128
        .global         _Z15Prefix_Up_SweepPiii
        .type           _Z15Prefix_Up_SweepPiii,@function
        .size           _Z15Prefix_Up_SweepPiii,(.L_x_23 - _Z15Prefix_Up_SweepPiii)
        .other          _Z15Prefix_Up_SweepPiii,@"STO_CUDA_ENTRY STV_DEFAULT"
_Z15Prefix_Up_SweepPiii:
.text._Z15Prefix_Up_SweepPiii:
[----:B------:R-:W-:Y:S01]  /*0000*/  LDC R1, c[0x0][0x37c] ;  /* 0x0000df00ff017b82 */ /* 0x000fe20000000800 */
[----:B------:R-:W0:Y:S07]  /*0010*/  S2R R0, SR_TID.X ;  /* 0x0000000000007919 */ /* 0x000e2e0000002100 */
[----:B------:R-:W0:Y:S01]  /*0020*/  S2UR UR5, SR_CTAID.X ;  /* 0x00000000000579c3 */ /* 0x000e220000002500 */
[----:B------:R-:W1:Y:S01]  /*0030*/  LDCU UR4, c[0x0][0x388] ;  /* 0x00007100ff0477ac */ /* 0x000e620008000800 */
[----:B------:R-:W2:Y:S06]  /*0040*/  LDCU.64 UR6, c[0x0][0x358] ;  /* 0x00006b00ff0677ac */ /* 0x000eac0008000a00 */
[----:B------:R-:W0:Y:S01]  /*0050*/  LDC R13, c[0x0][0x360] ;  /* 0x0000d800ff0d7b82 */ /* 0x000e220000000800 */
[----:B-1----:R-:W-:Y:S01]  /*0060*/  UIADD3 UR4, UPT, UPT, UR4, -0x1, URZ ;  /* 0xffffffff04047890 */ /* 0x002fe2000fffe0ff */
[C---:B0-----:R-:W-:Y:S01]  /*0070*/  IMAD R9, R13.reuse, UR5, R0 ;  /* 0x000000050d097c24 */ /* 0x041fe2000f8e0200 */
[----:B------:R-:W-:-:S04]  /*0080*/  ISETP.GE.U32.AND P1, PT, R13, 0x2, PT ;  /* 0x000000020d00780c */ /* 0x000fc80003f26070 */
[----:B------:R-:W-:-:S13]  /*0090*/  ISETP.NE.AND P0, PT, R9, UR4, PT ;  /* 0x0000000409007c0c */ /* 0x000fda000bf05270 */
[----:B------:R-:W0:Y:S08]  /*00a0*/  @!P0 LDC.64 R2, c[0x0][0x380] ;  /* 0x0000e000ff028b82 */ /* 0x000e300000000a00 */
[----:B------:R-:W2:Y:S01]  /*00b0*/  @!P0 LDC R5, c[0x0][0x38c] ;  /* 0x0000e300ff058b82 */ /* 0x000ea20000000800 */
[----:B0-----:R-:W-:-:S05]  /*00c0*/  @!P0 IMAD.WIDE R2, R9, 0x4, R2 ;  /* 0x0000000409028825 */ /* 0x001fca00078e0202 */
[----:B--2---:R0:W-:Y:S02]  /*00d0*/  @!P0 STG.E desc[UR6][R2.64+0x4], R5 ;  /* 0x0000040502008986 */ /* 0x0041e4000c101906 */
[----:B------:R-:W-:Y:S06]  /*00e0*/  BAR.SYNC.DEFER_BLOCKING 0x0 ;  /* 0x0000000000007b1d */ /* 0x000fec0000010000 */
[----:B------:R-:W-:Y:S05]  /*00f0*/  @!P1 EXIT ;  /* 0x000000000000994d */ /* 0x000fea0003800000 */
[----:B------:R-:W1:Y:S01]  /*0100*/  LDC.64 R6, c[0x0][0x380] ;  /* 0x0000e000ff067b82 */ /* 0x000e620000000a00 */
[----:B------:R-:W-:-:S05]  /*0110*/  UMOV UR5, 0x2 ;  /* 0x0000000200057882 */ /* 0x000fca0000000000 */
.L_x_17:
[----:B------:R-:W-:Y:S01]  /*0120*/  UIADD3 UR4, UPT, UPT, UR5, -0x1, URZ ;  /* 0xffffffff05047890 */ /* 0x000fe2000fffe0ff */
[----:B------:R-:W-:Y:S05]  /*0130*/  BSSY.RECONVERGENT B0, `(.L_x_15) ;  /* 0x000000d000007945 */ /* 0x000fea0003800200 */
[----:B------:R-:W-:-:S13]  /*0140*/  LOP3.LUT P0, RZ, R0, UR4, RZ, 0xc0, !PT ;  /* 0x0000000400ff7c12 */ /* 0x000fda000f80c0ff */
[----:B--2---:R-:W-:Y:S05]  /*0150*/  @P0 BRA `(.L_x_16) ;  /* 0x0000000000280947 */ /* 0x004fea0003800000 */
[----:B------:R-:W-:Y:S02]  /*0160*/  USHF.R.U32.HI UR4, URZ, 0x1, UR5 ;  /* 0x00000001ff047899 */ /* 0x000fe40008011605 */
[----:B0-----:R-:W-:Y:S02]  /*0170*/  IADD3 R5, PT, PT, R9, UR5, RZ ;  /* 0x0000000509057c10 */ /* 0x001fe4000fffe0ff */
[----:B------:R-:W-:-:S06]  /*0180*/  ULOP3.LUT UR4, URZ, UR4, URZ, 0x33, !UPT ;  /* 0x00000004ff047292 */ /* 0x000fcc000f8e33ff */
[C---:B------:R-:W-:Y:S01]  /*0190*/  IADD3 R3, PT, PT, R5.reuse, UR4, RZ ;  /* 0x0000000405037c10 */ /* 0x040fe2000fffe0ff */
[----:B-1----:R-:W-:-:S04]  /*01a0*/  IMAD.WIDE R4, R5, 0x4, R6 ;  /* 0x0000000405047825 */ /* 0x002fc800078e0206 */
[----:B------:R-:W-:Y:S01]  /*01b0*/  IMAD.WIDE R2, R3, 0x4, R6 ;  /* 0x0000000403027825 */ /* 0x000fe200078e0206 */
[----:B------:R-:W2:Y:S05]  /*01c0*/  LDG.E R11, desc[UR6][R4.64+-0x4] ;  /* 0xfffffc06040b7981 */ /* 0x000eaa000c1e1900 */
[----:B------:R-:W2:Y:S02]  /*01d0*/  LDG.E R2, desc[UR6][R2.64] ;  /* 0x0000000602027981 */ /* 0x000ea4000c1e1900 */
[----:B--2---:R-:W-:-:S05]  /*01e0*/  IADD3 R11, PT, PT, R2, R11, RZ ;  /* 0x0000000b020b7210 */ /* 0x004fca0007ffe0ff */
[----:B------:R2:W-:Y:S02]  /*01f0*/  STG.E desc[UR6][R4.64+-0x4], R11 ;  /* 0xfffffc0b04007986 */ /* 0x0005e4000c101906 */
.L_x_16:
[----:B------:R-:W-:Y:S05]  /*0200*/  BSYNC.RECONVERGENT B0 ;  /* 0x0000000000007941 */ /* 0x000fea0003800200 */
.L_x_15:
[----:B------:R-:W-:Y:S01]  /*0210*/  USHF.L.U32 UR5, UR5, 0x1, URZ ;  /* 0x0000000105057899 */ /* 0x000fe200080006ff */
[----:B------:R-:W-:Y:S05]  /*0220*/  BAR.SYNC.DEFER_BLOCKING 0x0 ;  /* 0x0000000000007b1d */ /* 0x000fea0000010000 */
[----:B------:R-:W-:-:S13]  /*0230*/  ISETP.LT.U32.AND P0, PT, R13, UR5, PT ;  /* 0x000000050d007c0c */ /* 0x000fda000bf01070 */
[----:B------:R-:W-:Y:S05]  /*0240*/  @!P0 BRA `(.L_x_17) ;  /* 0xfffffffc00b48947 */ /* 0x000fea000383ffff */
[----:B------:R-:W-:Y:S05]  /*0250*/  EXIT ;  /* 0x000000000000794d */ /* 0x000fea0003800000 */
.L_x_18:
        /* <DEDUP_REMOVED lines=10> */
.L_x_23:


//--------------------- .nv.shared.reserved.0     --------------------------
	.section	.nv.shared.reserved.0,"aw",@nobits
	.weak		__nv_reservedSMEM_offset_0_alias
	.size		__nv_reservedSMEM_offset_0_alias, 0, 64
	.other		__nv_reservedSMEM_offset_0_alias,@"STO_CUDA_RESERVED_SHARED STV_DEFAULT"
__nv_reservedSMEM_offset_0_alias:
	.zero		0
	.zero		64


//--------------------- .nv.constant0._Z17Bitonic_Sort_StepPiiiic --------------------------
	.section	.nv.constant0._Z17Bitonic_Sort_StepPiiiic,"a",@progbits
	.sectionflags	@""
	.align	4
.nv.constant0._Z17Bitonic_Sort_StepPiiiic:
	.zero		917


//--------------------- .nv.constant0._Z10Add_OffsetPiS_ --------------------------
	.section	.nv.constant0._Z10Add_OffsetPiS_,"a",@progbits
	.sectionflags	@""
	.align	4
.nv.constant0._Z10Add_OffsetPiS_:
	.zero		912


//--------------------- .nv.constant0._Z20Offest_Between_BlockPii --------------------------
	.section	.nv.constant0._Z20Offest_Between_BlockPii,"a",@progbits
	.sectionflags	@""
	.align	4
.nv.constant0._Z20Offest_Between_BlockPii:
	.zero		908


//--------------------- .nv.constant0._Z17Prefix_Down_SweepPiS_ --------------------------
	.section	.nv.constant0._Z17Prefix_Down_SweepPiS_,"a",@progbits
	.sectionflags	@""
	.align	4
.nv.constant0._Z17Prefix_Down_SweepPiS_:
	.zero		912


//--------------------- .nv.constant0._Z15Prefix_Up_SweepPiii --------------------------
	.section	.nv.constant0._Z15Prefix_Up_SweepPiii,"a",@progbits
	.sectionflags	@""
	.align	4
.nv.constant0._Z15Prefix_Up_SweepPiii:
	.zero		912


//--------------------- SYMBOLS --------------------------

	.type		.nv.reservedSmem.offset0,@object
	.size		.nv.reservedSmem.offset0,0x4
